	.target	sm_100a

	.elftype	@"ET_EXEC"


//--------------------- .note.nv.tkinfo           --------------------------
	.section	.note.nv.tkinfo,"",@"SHT_NOTE"
	.sectionflags	@"SHF_NOTE_NV_TKINFO"
	.tkinfo
        /*0018*/ 	.word	0x00000002
        /*0030*/ 	.string	""
        /*0030*/ 	.string	"ptxas"
        /*0030*/ 	.string	"Cuda compilation tools, release 13.0, V13.0.88"
        /*0030*/ 	.string	"Build cuda_13.0.r13.0/compiler.36424714_0"
        /*0030*/ 	.string	"-arch sm_100a -m 64 "



//--------------------- .note.nv.cuinfo           --------------------------
	.section	.note.nv.cuinfo,"",@"SHT_NOTE"
	.sectionflags	@"SHF_NOTE_NV_CUINFO"
        /*0018*/ 	.short	0x0002
        /*001a*/ 	.short	0x0064
        /*001c*/ 	.short	0x0082
	.zero		2


//--------------------- .nv.info                  --------------------------
	.section	.nv.info,"",@"SHT_CUDA_INFO"
	.align	4


	//----- nvinfo : EIATTR_REGCOUNT
	.align		4
        /*0000*/ 	.byte	0x04, 0x2f
        /*0002*/ 	.short	(.L_19 - .L_18)
	.align		4
.L_18:
        /*0004*/ 	.word	index@(_ZN7cutlass13device_kernelINS_4gemm6kernel13GemmUniversalIN4cute5tupleIJiiiiEEENS1_10collective13CollectiveMmaINS1_35MainloopSm100TmaUmmaWarpSpecializedILi6ELi2ELi4ENS5_IJNS4_1CILi1EEENSA_ILi4EEESB_EEEEENS5_IJNSA_ILi64EEESF_SF_EEENS_10tfloat32_tENS5_IJlSB_lEEESH_SI_NS4_8TiledMMAINS4_8MMA_AtomIJNS4_17SM100_MMA_TF32_SSISH_SH_fLi64ELi64ELNS4_4UMMA5MajorE0ELSN_0ELNSM_7ScaleInE0ELSO_0EEEEEENS4_6LayoutINS5_IJSB_SB_SB_EEENS5_IJNSA_ILi0EEEST_ST_EEEEENS5_IJNS4_10UnderscoreESW_SW_EEEEENS4_23SM90_TMA_LOAD_MULTICASTENS4_14ComposedLayoutINS4_7SwizzleILi3ELi4ELi3EEENS4_18smem_ptr_flag_bitsILi32EEENSR_INS5_IJNSA_ILi8EEENSA_ILi32EEEEEENS5_IJS16_SB_EEEEEEEvNS4_8identityENS4_13SM90_TMA_LOADES1A_vS1B_EENS_8epilogue10collective18CollectiveEpilogueINS1E_23Sm100TmaWarpSpecializedILi3ELi2ELi16ELb1ELb0EEEJSG_NS5_IJNSR_ISF_SB_EENSR_IS16_SB_EEEEESH_SI_SH_SI_NS1E_6fusion15FusionCallbacksIS1I_NS1M_17LinearCombinationISH_fSH_fLNS_15FloatRoundStyleE2EEESG_S1L_JEEENS4_5SM1004TMEM4LOAD26SM100_TMEM_LOAD_16dp128b8xES1C_S1A_NS4_17SM75_U32x4_LDSM_NENS4_14SM90_TMA_STOREES1A_NS4_17SM90_U32x4_STSM_NENS4_39AutoVectorizingCopyWithAssumedAlignmentILi128EEEEEEvvEEEEvNT_6ParamsE)
        /*0008*/ 	.word	0x00000050


	//----- nvinfo : EIATTR_FRAME_SIZE
	.align		4
.L_19:
        /*000c*/ 	.byte	0x04, 0x11
        /*000e*/ 	.short	(.L_21 - .L_20)
	.align		4
.L_20:
        /*0010*/ 	.word	index@($__internal_2_$__cuda_sm10x_tcgen05_guardrail_trap_unallocated_columns_being_dealloced)
        /*0014*/ 	.word	0x00000000


	//----- nvinfo : EIATTR_FRAME_SIZE
	.align		4
.L_21:
        /*0018*/ 	.byte	0x04, 0x11
        /*001a*/ 	.short	(.L_23 - .L_22)
	.align		4
.L_22:
        /*001c*/ 	.word	index@($__internal_1_$__cuda_sm10x_tcgen05_guardrail_trap_phase_invalid_during_alloc)
        /*0020*/ 	.word	0x00000000


	//----- nvinfo : EIATTR_FRAME_SIZE
	.align		4
.L_23:
        /*0024*/ 	.byte	0x04, 0x11
        /*0026*/ 	.short	(.L_25 - .L_24)
	.align		4
.L_24:
        /*0028*/ 	.word	index@($__internal_0_$__cuda_sm10x_tcgen05_guardrail_trap_col_being_dealloced_not_returned_by_alloc)
        /*002c*/ 	.word	0x00000000


	//----- nvinfo : EIATTR_FRAME_SIZE
	.align		4
.L_25:
        /*0030*/ 	.byte	0x04, 0x11
        /*0032*/ 	.short	(.L_27 - .L_26)
	.align		4
.L_26:
        /*0034*/ 	.word	index@(_ZN7cutlass13device_kernelINS_4gemm6kernel13GemmUniversalIN4cute5tupleIJiiiiEEENS1_10collective13CollectiveMmaINS1_35MainloopSm100TmaUmmaWarpSpecializedILi6ELi2ELi4ENS5_IJNS4_1CILi1EEENSA_ILi4EEESB_EEEEENS5_IJNSA_ILi64EEESF_SF_EEENS_10tfloat32_tENS5_IJlSB_lEEESH_SI_NS4_8TiledMMAINS4_8MMA_AtomIJNS4_17SM100_MMA_TF32_SSISH_SH_fLi64ELi64ELNS4_4UMMA5MajorE0ELSN_0ELNSM_7ScaleInE0ELSO_0EEEEEENS4_6LayoutINS5_IJSB_SB_SB_EEENS5_IJNSA_ILi0EEEST_ST_EEEEENS5_IJNS4_10UnderscoreESW_SW_EEEEENS4_23SM90_TMA_LOAD_MULTICASTENS4_14ComposedLayoutINS4_7SwizzleILi3ELi4ELi3EEENS4_18smem_ptr_flag_bitsILi32EEENSR_INS5_IJNSA_ILi8EEENSA_ILi32EEEEEENS5_IJS16_SB_EEEEEEEvNS4_8identityENS4_13SM90_TMA_LOADES1A_vS1B_EENS_8epilogue10collective18CollectiveEpilogueINS1E_23Sm100TmaWarpSpecializedILi3ELi2ELi16ELb1ELb0EEEJSG_NS5_IJNSR_ISF_SB_EENSR_IS16_SB_EEEEESH_SI_SH_SI_NS1E_6fusion15FusionCallbacksIS1I_NS1M_17LinearCombinationISH_fSH_fLNS_15FloatRoundStyleE2EEESG_S1L_JEEENS4_5SM1004TMEM4LOAD26SM100_TMEM_LOAD_16dp128b8xES1C_S1A_NS4_17SM75_U32x4_LDSM_NENS4_14SM90_TMA_STOREES1A_NS4_17SM90_U32x4_STSM_NENS4_39AutoVectorizingCopyWithAssumedAlignmentILi128EEEEEEvvEEEEvNT_6ParamsE)
        /*0038*/ 	.word	0x00000000


	//----- nvinfo : EIATTR_MIN_STACK_SIZE
	.align		4
.L_27:
        /*003c*/ 	.byte	0x04, 0x12
        /*003e*/ 	.short	(.L_29 - .L_28)
	.align		4
.L_28:
        /*0040*/ 	.word	index@(_ZN7cutlass13device_kernelINS_4gemm6kernel13GemmUniversalIN4cute5tupleIJiiiiEEENS1_10collective13CollectiveMmaINS1_35MainloopSm100TmaUmmaWarpSpecializedILi6ELi2ELi4ENS5_IJNS4_1CILi1EEENSA_ILi4EEESB_EEEEENS5_IJNSA_ILi64EEESF_SF_EEENS_10tfloat32_tENS5_IJlSB_lEEESH_SI_NS4_8TiledMMAINS4_8MMA_AtomIJNS4_17SM100_MMA_TF32_SSISH_SH_fLi64ELi64ELNS4_4UMMA5MajorE0ELSN_0ELNSM_7ScaleInE0ELSO_0EEEEEENS4_6LayoutINS5_IJSB_SB_SB_EEENS5_IJNSA_ILi0EEEST_ST_EEEEENS5_IJNS4_10UnderscoreESW_SW_EEEEENS4_23SM90_TMA_LOAD_MULTICASTENS4_14ComposedLayoutINS4_7SwizzleILi3ELi4ELi3EEENS4_18smem_ptr_flag_bitsILi32EEENSR_INS5_IJNSA_ILi8EEENSA_ILi32EEEEEENS5_IJS16_SB_EEEEEEEvNS4_8identityENS4_13SM90_TMA_LOADES1A_vS1B_EENS_8epilogue10collective18CollectiveEpilogueINS1E_23Sm100TmaWarpSpecializedILi3ELi2ELi16ELb1ELb0EEEJSG_NS5_IJNSR_ISF_SB_EENSR_IS16_SB_EEEEESH_SI_SH_SI_NS1E_6fusion15FusionCallbacksIS1I_NS1M_17LinearCombinationISH_fSH_fLNS_15FloatRoundStyleE2EEESG_S1L_JEEENS4_5SM1004TMEM4LOAD26SM100_TMEM_LOAD_16dp128b8xES1C_S1A_NS4_17SM75_U32x4_LDSM_NENS4_14SM90_TMA_STOREES1A_NS4_17SM90_U32x4_STSM_NENS4_39AutoVectorizingCopyWithAssumedAlignmentILi128EEEEEEvvEEEEvNT_6ParamsE)
        /*0044*/ 	.word	0x00000000
.L_29:


//--------------------- .nv.compat                --------------------------
	.section	.nv.compat,"",@"SHT_CUDA_COMPAT_INFO"
	.align	4
        /*0000*/ 	.byte	0x02, 0x09, 0x01, 0x00, 0x02, 0x02, 0x02, 0x00, 0x02, 0x05, 0x05, 0x00, 0x03, 0x07, 0x01, 0x01
        /*0010*/ 	.byte	0x02, 0x03, 0x01, 0x00, 0x02, 0x06, 0x01, 0x00, 0x04, 0x0b, 0x08, 0x00, 0x09, 0x00, 0x00, 0x00
        /*0020*/ 	.byte	0x00, 0x00, 0x00, 0x00


//--------------------- .nv.info._ZN7cutlass13device_kernelINS_4gemm6kernel13GemmUniversalIN4cute5tupleIJiiiiEEENS1_10collective13CollectiveMmaINS1_35MainloopSm100TmaUmmaWarpSpecializedILi6ELi2ELi4ENS5_IJNS4_1CILi1EEENSA_ILi4EEESB_EEEEENS5_IJNSA_ILi64EEESF_SF_EEENS_10tfloat32_tENS5_IJlSB_lEEESH_SI_NS4_8TiledMMAINS4_8MMA_AtomIJNS4_17SM100_MMA_TF32_SSISH_SH_fLi64ELi64ELNS4_4UMMA5MajorE0ELSN_0ELNSM_7ScaleInE0ELSO_0EEEEEENS4_6LayoutINS5_IJSB_SB_SB_EEENS5_IJNSA_ILi0EEEST_ST_EEEEENS5_IJNS4_10UnderscoreESW_SW_EEEEENS4_23SM90_TMA_LOAD_MULTICASTENS4_14ComposedLayoutINS4_7SwizzleILi3ELi4ELi3EEENS4_18smem_ptr_flag_bitsILi32EEENSR_INS5_IJNSA_ILi8EEENSA_ILi32EEEEEENS5_IJS16_SB_EEEEEEEvNS4_8identityENS4_13SM90_TMA_LOADES1A_vS1B_EENS_8epilogue10collective18CollectiveEpilogueINS1E_23Sm100TmaWarpSpecializedILi3ELi2ELi16ELb1ELb0EEEJSG_NS5_IJNSR_ISF_SB_EENSR_IS16_SB_EEEEESH_SI_SH_SI_NS1E_6fusion15FusionCallbacksIS1I_NS1M_17LinearCombinationISH_fSH_fLNS_15FloatRoundStyleE2EEESG_S1L_JEEENS4_5SM1004TMEM4LOAD26SM100_TMEM_LOAD_16dp128b8xES1C_S1A_NS4_17SM75_U32x4_LDSM_NENS4_14SM90_TMA_STOREES1A_NS4_17SM90_U32x4_STSM_NENS4_39AutoVectorizingCopyWithAssumedAlignmentILi128EEEEEEvvEEEEvNT_6ParamsE --------------------------
	.section	.nv.info._ZN7cutlass13device_kernelINS_4gemm6kernel13GemmUniversalIN4cute5tupleIJiiiiEEENS1_10collective13CollectiveMmaINS1_35MainloopSm100TmaUmmaWarpSpecializedILi6ELi2ELi4ENS5_IJNS4_1CILi1EEENSA_ILi4EEESB_EEEEENS5_IJNSA_ILi64EEESF_SF_EEENS_10tfloat32_tENS5_IJlSB_lEEESH_SI_NS4_8TiledMMAINS4_8MMA_AtomIJNS4_17SM100_MMA_TF32_SSISH_SH_fLi64ELi64ELNS4_4UMMA5MajorE0ELSN_0ELNSM_7ScaleInE0ELSO_0EEEEEENS4_6LayoutINS5_IJSB_SB_SB_EEENS5_IJNSA_ILi0EEEST_ST_EEEEENS5_IJNS4_10UnderscoreESW_SW_EEEEENS4_23SM90_TMA_LOAD_MULTICASTENS4_14ComposedLayoutINS4_7SwizzleILi3ELi4ELi3EEENS4_18smem_ptr_flag_bitsILi32EEENSR_INS5_IJNSA_ILi8EEENSA_ILi32EEEEEENS5_IJS16_SB_EEEEEEEvNS4_8identityENS4_13SM90_TMA_LOADES1A_vS1B_EENS_8epilogue10collective18CollectiveEpilogueINS1E_23Sm100TmaWarpSpecializedILi3ELi2ELi16ELb1ELb0EEEJSG_NS5_IJNSR_ISF_SB_EENSR_IS16_SB_EEEEESH_SI_SH_SI_NS1E_6fusion15FusionCallbacksIS1I_NS1M_17LinearCombinationISH_fSH_fLNS_15FloatRoundStyleE2EEESG_S1L_JEEENS4_5SM1004TMEM4LOAD26SM100_TMEM_LOAD_16dp128b8xES1C_S1A_NS4_17SM75_U32x4_LDSM_NENS4_14SM90_TMA_STOREES1A_NS4_17SM90_U32x4_STSM_NENS4_39AutoVectorizingCopyWithAssumedAlignmentILi128EEEEEEvvEEEEvNT_6ParamsE,"",@"SHT_CUDA_INFO"
	.sectionflags	@""
	.align	4


	//----- nvinfo : EIATTR_CUDA_API_VERSION
	.align		4
        /*0000*/ 	.byte	0x04, 0x37
        /*0002*/ 	.short	(.L_31 - .L_30)
.L_30:
        /*0004*/ 	.word	0x00000082


	//----- nvinfo : EIATTR_KPARAM_INFO
	.align		4
.L_31:
        /*0008*/ 	.byte	0x04, 0x17
        /*000a*/ 	.short	(.L_33 - .L_32)
.L_32:
        /*000c*/ 	.word	0x00000000
        /*0010*/ 	.short	0x0000
        /*0012*/ 	.short	0x0000
        /*0014*/ 	.byte	0x00, 0xf0, 0x01, 0x20


	//----- nvinfo : EIATTR_AT_ENTRY_FRAGMENTS
	.align		4
.L_33:
        /*0018*/ 	.byte	0x04, 0x4f
        /*001a*/ 	.short	(.L_35 - .L_34)


	//   ....[0]....
.L_34:
        /*001c*/ 	.word	0x00000006


	//----- nvinfo : EIATTR_RESERVED_SMEM_USED
	.align		4
.L_35:
        /*0020*/ 	.byte	0x01, 0x41
	.zero		2


	//----- nvinfo : EIATTR_SPARSE_MMA_MASK
	.align		4
        /*0024*/ 	.byte	0x03, 0x50
        /*0026*/ 	.short	0x0000


	//----- nvinfo : EIATTR_TCGEN05_1CTA_USED
	.align		4
        /*0028*/ 	.byte	0x01, 0x51
	.zero		2


	//----- nvinfo : EIATTR_MAXREG_COUNT
	.align		4
        /*002c*/ 	.byte	0x03, 0x1b
        /*002e*/ 	.short	0x00ff


	//----- nvinfo : EIATTR_NUM_BARRIERS
	.align		4
        /*0030*/ 	.byte	0x02, 0x4c
        /*0032*/ 	.byte	0x07
	.zero		1


	//----- nvinfo : EIATTR_EXTERNS
	.align		4
        /*0034*/ 	.byte	0x04, 0x0f
        /*0036*/ 	.short	(.L_37 - .L_36)


	//   ....[0]....
	.align		4
.L_36:
        /*0038*/ 	.word	index@(__assertfail)


	//----- nvinfo : EIATTR_MERCURY_ISA_VERSION
	.align		4
.L_37:
        /*003c*/ 	.byte	0x03, 0x5f
        /*003e*/ 	.short	0x0101


	//----- nvinfo : EIATTR_INT_WARP_WIDE_INSTR_OFFSETS
	.align		4
        /*0040*/ 	.byte	0x04, 0x31
        /*0042*/ 	.short	(.L_39 - .L_38)


	//   ....[0]....
.L_38:
        /*0044*/ 	.word	0x00004210


	//   ....[1]....
        /*0048*/ 	.word	0x00004240


	//   ....[2]....
        /*004c*/ 	.word	0x00004260


	//   ....[3]....
        /*0050*/ 	.word	0x00004e30


	//   ....[4]....
        /*0054*/ 	.word	0x00004eb0


	//   ....[5]....
        /*0058*/ 	.word	0x00004fb0


	//   ....[6]....
        /*005c*/ 	.word	0x000050c0


	//----- nvinfo : EIATTR_COOP_GROUP_MASK_REGIDS
	.align		4
.L_39:
        /*0060*/ 	.byte	0x04, 0x29
        /*0062*/ 	.short	(.L_41 - .L_40)


	//   ....[0]....
.L_40:
        /*0064*/ 	.word	0xffffffff


	//   ....[1]....
        /*0068*/ 	.word	0xffffffff


	//   ....[2]....
        /*006c*/ 	.word	0xffffffff


	//   ....[3]....
        /*0070*/ 	.word	0xffffffff


	//   ....[4]....
        /*0074*/ 	.word	0xffffffff


	//   ....[5]....
        /*0078*/ 	.word	0xffffffff


	//   ....[6]....
        /*007c*/ 	.word	0xffffffff


	//   ....[7]....
        /*0080*/ 	.word	0xffffffff


	//   ....[8]....
        /*0084*/ 	.word	0xffffffff


	//   ....[9]....
        /*0088*/ 	.word	0xffffffff


	//   ....[10]....
        /*008c*/ 	.word	0xffffffff


	//   ....[11]....
        /*0090*/ 	.word	0xffffffff


	//   ....[12]....
        /*0094*/ 	.word	0xffffffff


	//   ....[13]....
        /*0098*/ 	.word	0xffffffff


	//----- nvinfo : EIATTR_COOP_GROUP_INSTR_OFFSETS
	.align		4
.L_41:
        /*009c*/ 	.byte	0x04, 0x28
        /*009e*/ 	.short	(.L_43 - .L_42)


	//   ....[0]....
.L_42:
        /*00a0*/ 	.word	0x00000080


	//   ....[1]....
        /*00a4*/ 	.word	0x000004f0


	//   ....[2]....
        /*00a8*/ 	.word	0x000006e0


	//   ....[3]....
        /*00ac*/ 	.word	0x00000860


	//   ....[4]....
        /*00b0*/ 	.word	0x00000960


	//   ....[5]....
        /*00b4*/ 	.word	0x00000ad0


	//   ....[6]....
        /*00b8*/ 	.word	0x00000c70


	//   ....[7]....
        /*00bc*/ 	.word	0x00000e20


	//   ....[8]....
        /*00c0*/ 	.word	0x00002260


	//   ....[9]....
        /*00c4*/ 	.word	0x00003240


	//   ....[10]....
        /*00c8*/ 	.word	0x00003450


	//   ....[11]....
        /*00cc*/ 	.word	0x00003480


	//   ....[12]....
        /*00d0*/ 	.word	0x000040f0


	//   ....[13]....
        /*00d4*/ 	.word	0x00004320


	//----- nvinfo : EIATTR_VRC_CTA_INIT_COUNT
	.align		4
.L_43:
        /*00d8*/ 	.byte	0x02, 0x4a
        /*00da*/ 	.byte	0x80
	.zero		1


	//----- nvinfo : EIATTR_SYSCALL_OFFSETS
	.align		4
        /*00dc*/ 	.byte	0x04, 0x46
        /*00de*/ 	.short	(.L_45 - .L_44)


	//   ....[0]....
.L_44:
        /*00e0*/ 	.word	0x00005dd0


	//   ....[1]....
        /*00e4*/ 	.word	0x00005ec0


	//   ....[2]....
        /*00e8*/ 	.word	0x000067e0


	//   ....[3]....
        /*00ec*/ 	.word	0x00007240


	//----- nvinfo : EIATTR_MBARRIER_INSTR_OFFSETS
	.align		4
.L_45:
        /*00f0*/ 	.byte	0x04, 0x39
        /*00f2*/ 	.short	(.L_47 - .L_46)


	//   ....[0]....
.L_46:
        /*00f4*/ 	.word	0x00000610
        /*00f8*/ 	.word	0x000000ff
        /*00fc*/ 	.word	0x00000000
        /*0100*/ 	.short	0x0100
        /*0102*/ 	.byte	0x04
	.zero		1


	//   ....[1]....
        /*0104*/ 	.word	0x00000620
        /*0108*/ 	.word	0x000000ff
        /*010c*/ 	.word	0x00000030
        /*0110*/ 	.short	0x0100
        /*0112*/ 	.byte	0x04
	.zero		1


	//   ....[2]....
        /*0114*/ 	.word	0x00000630
        /*0118*/ 	.word	0x000000ff
        /*011c*/ 	.word	0x00000008
        /*0120*/ 	.short	0x0100
        /*0122*/ 	.byte	0x04
	.zero		1


	//   ....[3]....
        /*0124*/ 	.word	0x00000640
        /*0128*/ 	.word	0x000000ff
        /*012c*/ 	.word	0x00000038
        /*0130*/ 	.short	0x0100
        /*0132*/ 	.byte	0x04
	.zero		1


	//   ....[4]....
        /*0134*/ 	.word	0x00000650
        /*0138*/ 	.word	0x000000ff
        /*013c*/ 	.word	0x00000010
        /*0140*/ 	.short	0x0100
        /*0142*/ 	.byte	0x04
	.zero		1


	//   ....[5]....
        /*0144*/ 	.word	0x00000660
        /*0148*/ 	.word	0x000000ff
        /*014c*/ 	.word	0x00000040
        /*0150*/ 	.short	0x0100
        /*0152*/ 	.byte	0x04
	.zero		1


	//   ....[6]....
        /*0154*/ 	.word	0x00000670
        /*0158*/ 	.word	0x000000ff
        /*015c*/ 	.word	0x00000018
        /*0160*/ 	.short	0x0100
        /*0162*/ 	.byte	0x04
	.zero		1


	//   ....[7]....
        /*0164*/ 	.word	0x00000680
        /*0168*/ 	.word	0x000000ff
        /*016c*/ 	.word	0x00000048
        /*0170*/ 	.short	0x0100
        /*0172*/ 	.byte	0x04
	.zero		1


	//   ....[8]....
        /*0174*/ 	.word	0x00000690
        /*0178*/ 	.word	0x000000ff
        /*017c*/ 	.word	0x00000020
        /*0180*/ 	.short	0x0100
        /*0182*/ 	.byte	0x04
	.zero		1


	//   ....[9]....
        /*0184*/ 	.word	0x000006a0
        /*0188*/ 	.word	0x000000ff
        /*018c*/ 	.word	0x00000050
        /*0190*/ 	.short	0x0100
        /*0192*/ 	.byte	0x04
	.zero		1


	//   ....[10]....
        /*0194*/ 	.word	0x000006b0
        /*0198*/ 	.word	0x000000ff
        /*019c*/ 	.word	0x00000028
        /*01a0*/ 	.short	0x0100
        /*01a2*/ 	.byte	0x04
	.zero		1


	//   ....[11]....
        /*01a4*/ 	.word	0x000006c0
        /*01a8*/ 	.word	0x000000ff
        /*01ac*/ 	.word	0x00000058
        /*01b0*/ 	.short	0x0100
        /*01b2*/ 	.byte	0x04
	.zero		1


	//   ....[12]....
        /*01b4*/ 	.word	0x000007f0
        /*01b8*/ 	.word	0x000000ff
        /*01bc*/ 	.word	0x00000060
        /*01c0*/ 	.short	0x0100
        /*01c2*/ 	.byte	0x04
	.zero		1


	//   ....[13]....
        /*01c4*/ 	.word	0x00000800
        /*01c8*/ 	.word	0x000000ff
        /*01cc*/ 	.word	0x00000078
        /*01d0*/ 	.short	0x0100
        /*01d2*/ 	.byte	0x04
	.zero		1


	//   ....[14]....
        /*01d4*/ 	.word	0x00000810
        /*01d8*/ 	.word	0x000000ff
        /*01dc*/ 	.word	0x00000068
        /*01e0*/ 	.short	0x0100
        /*01e2*/ 	.byte	0x04
	.zero		1


	//   ....[15]....
        /*01e4*/ 	.word	0x00000820
        /*01e8*/ 	.word	0x000000ff
        /*01ec*/ 	.word	0x00000080
        /*01f0*/ 	.short	0x0100
        /*01f2*/ 	.byte	0x04
	.zero		1


	//   ....[16]....
        /*01f4*/ 	.word	0x00000830
        /*01f8*/ 	.word	0x000000ff
        /*01fc*/ 	.word	0x00000070
        /*0200*/ 	.short	0x0100
        /*0202*/ 	.byte	0x04
	.zero		1


	//   ....[17]....
        /*0204*/ 	.word	0x00000840
        /*0208*/ 	.word	0x000000ff
        /*020c*/ 	.word	0x00000088
        /*0210*/ 	.short	0x0100
        /*0212*/ 	.byte	0x04
	.zero		1


	//   ....[18]....
        /*0214*/ 	.word	0x00000930
        /*0218*/ 	.word	0x000000ff
        /*021c*/ 	.word	0x00000090
        /*0220*/ 	.short	0x0100
        /*0222*/ 	.byte	0x06
	.zero		1


	//   ....[19]....
        /*0224*/ 	.word	0x00000940
        /*0228*/ 	.word	0x000000ff
        /*022c*/ 	.word	0x00000098
        /*0230*/ 	.short	0x0100
        /*0232*/ 	.byte	0x06
	.zero		1


	//   ....[20]....
        /*0234*/ 	.word	0x00000a80
        /*0238*/ 	.word	0x000000ff
        /*023c*/ 	.word	0x000000a0
        /*0240*/ 	.short	0x0100
        /*0242*/ 	.byte	0x06
	.zero		1


	//   ....[21]....
        /*0244*/ 	.word	0x00000a90
        /*0248*/ 	.word	0x000000ff
        /*024c*/ 	.word	0x000000b0
        /*0250*/ 	.short	0x0100
        /*0252*/ 	.byte	0x06
	.zero		1


	//   ....[22]....
        /*0254*/ 	.word	0x00000aa0
        /*0258*/ 	.word	0x000000ff
        /*025c*/ 	.word	0x000000a8
        /*0260*/ 	.short	0x0100
        /*0262*/ 	.byte	0x06
	.zero		1


	//   ....[23]....
        /*0264*/ 	.word	0x00000ab0
        /*0268*/ 	.word	0x000000ff
        /*026c*/ 	.word	0x000000b8
        /*0270*/ 	.short	0x0100
        /*0272*/ 	.byte	0x06
	.zero		1


	//   ....[24]....
        /*0274*/ 	.word	0x00000be0
        /*0278*/ 	.word	0x000000ff
        /*027c*/ 	.word	0x000000c0
        /*0280*/ 	.short	0x0100
        /*0282*/ 	.byte	0x04
	.zero		1


	//   ....[25]....
        /*0284*/ 	.word	0x00000bf0
        /*0288*/ 	.word	0x000000ff
        /*028c*/ 	.word	0x000000e0
        /*0290*/ 	.short	0x0100
        /*0292*/ 	.byte	0x04
	.zero		1


	//   ....[26]....
        /*0294*/ 	.word	0x00000c00
        /*0298*/ 	.word	0x000000ff
        /*029c*/ 	.word	0x000000c8
        /*02a0*/ 	.short	0x0100
        /*02a2*/ 	.byte	0x04
	.zero		1


	//   ....[27]....
        /*02a4*/ 	.word	0x00000c10
        /*02a8*/ 	.word	0x000000ff
        /*02ac*/ 	.word	0x000000e8
        /*02b0*/ 	.short	0x0100
        /*02b2*/ 	.byte	0x04
	.zero		1


	//   ....[28]....
        /*02b4*/ 	.word	0x00000c20
        /*02b8*/ 	.word	0x000000ff
        /*02bc*/ 	.word	0x000000d0
        /*02c0*/ 	.short	0x0100
        /*02c2*/ 	.byte	0x04
	.zero		1


	//   ....[29]....
        /*02c4*/ 	.word	0x00000c30
        /*02c8*/ 	.word	0x000000ff
        /*02cc*/ 	.word	0x000000f0
        /*02d0*/ 	.short	0x0100
        /*02d2*/ 	.byte	0x04
	.zero		1


	//   ....[30]....
        /*02d4*/ 	.word	0x00000c40
        /*02d8*/ 	.word	0x000000ff
        /*02dc*/ 	.word	0x000000d8
        /*02e0*/ 	.short	0x0100
        /*02e2*/ 	.byte	0x04
	.zero		1


	//   ....[31]....
        /*02e4*/ 	.word	0x00000c50
        /*02e8*/ 	.word	0x000000ff
        /*02ec*/ 	.word	0x000000f8
        /*02f0*/ 	.short	0x0100
        /*02f2*/ 	.byte	0x04
	.zero		1


	//   ....[32]....
        /*02f4*/ 	.word	0x00000d40
        /*02f8*/ 	.word	0x000000ff
        /*02fc*/ 	.word	0x00000100
        /*0300*/ 	.short	0x0100
        /*0302*/ 	.byte	0x04
	.zero		1


	//   ....[33]....
        /*0304*/ 	.word	0x00000d50
        /*0308*/ 	.word	0x000000ff
        /*030c*/ 	.word	0x00000110
        /*0310*/ 	.short	0x0100
        /*0312*/ 	.byte	0x04
	.zero		1


	//   ....[34]....
        /*0314*/ 	.word	0x00000d60
        /*0318*/ 	.word	0x000000ff
        /*031c*/ 	.word	0x00000108
        /*0320*/ 	.short	0x0100
        /*0322*/ 	.byte	0x04
	.zero		1


	//   ....[35]....
        /*0324*/ 	.word	0x00000d70
        /*0328*/ 	.word	0x000000ff
        /*032c*/ 	.word	0x00000118
        /*0330*/ 	.short	0x0100
        /*0332*/ 	.byte	0x04
	.zero		1


	//   ....[36]....
        /*0334*/ 	.word	0x00001940
        /*0338*/ 	.word	0x00000000
        /*033c*/ 	.word	0x00000110
        /*0340*/ 	.short	0x010a
        /*0342*/ 	.byte	0xff
	.zero		1


	//   ....[37]....
        /*0344*/ 	.word	0x00001970
        /*0348*/ 	.word	0x00000000
        /*034c*/ 	.word	0x00000100
        /*0350*/ 	.short	0x0101
        /*0352*/ 	.byte	0xff
	.zero		1


	//   ....[38]....
        /*0354*/ 	.word	0x00001a40
        /*0358*/ 	.word	0x000000ff
        /*035c*/ 	.word	0x00000030
        /*0360*/ 	.short	0x010a
        /*0362*/ 	.byte	0x04
	.zero		1


	//   ....[39]....
        /*0364*/ 	.word	0x00001ac0
        /*0368*/ 	.word	0x000000ff
        /*036c*/ 	.word	0x00000030
        /*0370*/ 	.short	0x010a
        /*0372*/ 	.byte	0x21
	.zero		1


	//   ....[40]....
        /*0374*/ 	.word	0x00001c60
        /*0378*/ 	.word	0x000000ff
        /*037c*/ 	.word	0x00000030
        /*0380*/ 	.short	0x010a
        /*0382*/ 	.byte	0x05
	.zero		1


	//   ....[41]....
        /*0384*/ 	.word	0x00001e50
        /*0388*/ 	.word	0x000000ff
        /*038c*/ 	.word	0x00000098
        /*0390*/ 	.short	0x0101
        /*0392*/ 	.byte	0x15
	.zero		1


	//   ....[42]....
        /*0394*/ 	.word	0x00001e70
        /*0398*/ 	.word	0x000000ff
        /*039c*/ 	.word	0x00000030
        /*03a0*/ 	.short	0x010a
        /*03a2*/ 	.byte	0x04
	.zero		1


	//   ....[43]....
        /*03a4*/ 	.word	0x00001ef0
        /*03a8*/ 	.word	0x000000ff
        /*03ac*/ 	.word	0x00000030
        /*03b0*/ 	.short	0x010a
        /*03b2*/ 	.byte	0x21
	.zero		1


	//   ....[44]....
        /*03b4*/ 	.word	0x00002080
        /*03b8*/ 	.word	0x000000ff
        /*03bc*/ 	.word	0x00000030
        /*03c0*/ 	.short	0x010a
        /*03c2*/ 	.byte	0x05
	.zero		1


	//   ....[45]....
        /*03c4*/ 	.word	0x00002290
        /*03c8*/ 	.word	0x00000003
        /*03cc*/ 	.word	0x000000a0
        /*03d0*/ 	.short	0x010a
        /*03d2*/ 	.byte	0xff
	.zero		1


	//   ....[46]....
        /*03d4*/ 	.word	0x000023e0
        /*03d8*/ 	.word	0x00000000
        /*03dc*/ 	.word	0x00000000
        /*03e0*/ 	.short	0x0101
        /*03e2*/ 	.byte	0xff
	.zero		1


	//   ....[47]....
        /*03e4*/ 	.word	0x000029a0
        /*03e8*/ 	.word	0x000000ff
        /*03ec*/ 	.word	0x00000000
        /*03f0*/ 	.short	0x010a
        /*03f2*/ 	.byte	0x04
	.zero		1


	//   ....[48]....
        /*03f4*/ 	.word	0x00002a30
        /*03f8*/ 	.word	0x000000ff
        /*03fc*/ 	.word	0x00000000
        /*0400*/ 	.short	0x010a
        /*0402*/ 	.byte	0x05
	.zero		1


	//   ....[49]....
        /*0404*/ 	.word	0x00002ac0
        /*0408*/ 	.word	0x000000ff
        /*040c*/ 	.word	0x00000000
        /*0410*/ 	.short	0x010a
        /*0412*/ 	.byte	0x05
	.zero		1


	//   ....[50]....
        /*0414*/ 	.word	0x00002b50
        /*0418*/ 	.word	0x000000ff
        /*041c*/ 	.word	0x00000000
        /*0420*/ 	.short	0x010a
        /*0422*/ 	.byte	0x05
	.zero		1


	//   ....[51]....
        /*0424*/ 	.word	0x00002be0
        /*0428*/ 	.word	0x000000ff
        /*042c*/ 	.word	0x00000000
        /*0430*/ 	.short	0x010a
        /*0432*/ 	.byte	0x05
	.zero		1


	//   ....[52]....
        /*0434*/ 	.word	0x00002c80
        /*0438*/ 	.word	0x00000000
        /*043c*/ 	.word	0x00000000
        /*0440*/ 	.short	0x010a
        /*0442*/ 	.byte	0xff
	.zero		1


	//   ....[53]....
        /*0444*/ 	.word	0x00002da0
        /*0448*/ 	.word	0x00000002
        /*044c*/ 	.word	0x00000100
        /*0450*/ 	.short	0x010a
        /*0452*/ 	.byte	0xff
	.zero		1


	//   ....[54]....
        /*0454*/ 	.word	0x00002e10
        /*0458*/ 	.word	0x00000002
        /*045c*/ 	.word	0x00000000
        /*0460*/ 	.short	0x0101
        /*0462*/ 	.byte	0xff
	.zero		1


	//   ....[55]....
        /*0464*/ 	.word	0x00002e30
        /*0468*/ 	.word	0x000000ff
        /*046c*/ 	.word	0x000000b0
        /*0470*/ 	.short	0x010a
        /*0472*/ 	.byte	0x04
	.zero		1


	//   ....[56]....
        /*0474*/ 	.word	0x00002f50
        /*0478*/ 	.word	0x00000002
        /*047c*/ 	.word	0x000000a0
        /*0480*/ 	.short	0x010a
        /*0482*/ 	.byte	0xff
	.zero		1


	//   ....[57]....
        /*0484*/ 	.word	0x00003050
        /*0488*/ 	.word	0x00000002
        /*048c*/ 	.word	0x00000000
        /*0490*/ 	.short	0x0101
        /*0492*/ 	.byte	0xff
	.zero		1


	//   ....[58]....
        /*0494*/ 	.word	0x000030e0
        /*0498*/ 	.word	0x000000ff
        /*049c*/ 	.word	0x000000b0
        /*04a0*/ 	.short	0x0106
        /*04a2*/ 	.byte	0x04
	.zero		1


	//   ....[59]....
        /*04a4*/ 	.word	0x00003100
        /*04a8*/ 	.word	0x000000ff
        /*04ac*/ 	.word	0x000000b0
        /*04b0*/ 	.short	0x010a
        /*04b2*/ 	.byte	0x04
	.zero		1


	//   ....[60]....
        /*04b4*/ 	.word	0x00003190
        /*04b8*/ 	.word	0x000000ff
        /*04bc*/ 	.word	0x000000b0
        /*04c0*/ 	.short	0x0106
        /*04c2*/ 	.byte	0x07
	.zero		1


	//   ....[61]....
        /*04c4*/ 	.word	0x000031d0
        /*04c8*/ 	.word	0x00000000
        /*04cc*/ 	.word	0x000000b0
        /*04d0*/ 	.short	0x010a
        /*04d2*/ 	.byte	0xff
	.zero		1


	//   ....[62]....
        /*04d4*/ 	.word	0x000037a0
        /*04d8*/ 	.word	0x00000000
        /*04dc*/ 	.word	0x000000a0
        /*04e0*/ 	.short	0x010a
        /*04e2*/ 	.byte	0xff
	.zero		1


	//   ....[63]....
        /*04e4*/ 	.word	0x000038a0
        /*04e8*/ 	.word	0x00000003
        /*04ec*/ 	.word	0x00000000
        /*04f0*/ 	.short	0x0101
        /*04f2*/ 	.byte	0xff
	.zero		1


	//   ....[64]....
        /*04f4*/ 	.word	0x000038b0
        /*04f8*/ 	.word	0x000000ff
        /*04fc*/ 	.word	0x00000000
        /*0500*/ 	.short	0x010a
        /*0502*/ 	.byte	0x04
	.zero		1


	//   ....[65]....
        /*0504*/ 	.word	0x00003930
        /*0508*/ 	.word	0x000000ff
        /*050c*/ 	.word	0x000000e0
        /*0510*/ 	.short	0x010a
        /*0512*/ 	.byte	0x2e
	.zero		1


	//   ....[66]....
        /*0514*/ 	.word	0x00003a10
        /*0518*/ 	.word	0x000000ff
        /*051c*/ 	.word	0x00000000
        /*0520*/ 	.short	0x010a
        /*0522*/ 	.byte	0x07
	.zero		1


	//   ....[67]....
        /*0524*/ 	.word	0x00003b50
        /*0528*/ 	.word	0x000000ff
        /*052c*/ 	.word	0x00000000
        /*0530*/ 	.short	0x010a
        /*0532*/ 	.byte	0x04
	.zero		1


	//   ....[68]....
        /*0534*/ 	.word	0x00003f20
        /*0538*/ 	.word	0x000000ff
        /*053c*/ 	.word	0x00000000
        /*0540*/ 	.short	0x010a
        /*0542*/ 	.byte	0x04
	.zero		1


	//   ....[69]....
        /*0544*/ 	.word	0x00003fb0
        /*0548*/ 	.word	0x000000ff
        /*054c*/ 	.word	0x00000000
        /*0550*/ 	.short	0x010a
        /*0552*/ 	.byte	0x05
	.zero		1


	//   ....[70]....
        /*0554*/ 	.word	0x00004040
        /*0558*/ 	.word	0x000000ff
        /*055c*/ 	.word	0x00000000
        /*0560*/ 	.short	0x010a
        /*0562*/ 	.byte	0x05
	.zero		1


	//   ....[71]....
        /*0564*/ 	.word	0x000040d0
        /*0568*/ 	.word	0x000000ff
        /*056c*/ 	.word	0x00000000
        /*0570*/ 	.short	0x010a
        /*0572*/ 	.byte	0x04
	.zero		1


	//   ....[72]....
        /*0574*/ 	.word	0x00004560
        /*0578*/ 	.word	0x0000000c
        /*057c*/ 	.word	0x000000a0
        /*0580*/ 	.short	0x010a
        /*0582*/ 	.byte	0xff
	.zero		1


	//   ....[73]....
        /*0584*/ 	.word	0x000046d0
        /*0588*/ 	.word	0x00000000
        /*058c*/ 	.word	0x00000000
        /*0590*/ 	.short	0x0101
        /*0592*/ 	.byte	0xff
	.zero		1


	//   ....[74]....
        /*0594*/ 	.word	0x00004b50
        /*0598*/ 	.word	0x000000ff
        /*059c*/ 	.word	0x00000098
        /*05a0*/ 	.short	0x010a
        /*05a2*/ 	.byte	0x18
	.zero		1


	//   ....[75]....
        /*05a4*/ 	.word	0x00004d10
        /*05a8*/ 	.word	0x000000ff
        /*05ac*/ 	.word	0x00000078
        /*05b0*/ 	.short	0x010a
        /*05b2*/ 	.byte	0x04
	.zero		1


	//   ....[76]....
        /*05b4*/ 	.word	0x00004ee0
        /*05b8*/ 	.word	0x000000ff
        /*05bc*/ 	.word	0x00000060
        /*05c0*/ 	.short	0x010b
        /*05c2*/ 	.byte	0x04
	.zero		1


	//   ....[77]....
        /*05c4*/ 	.word	0x00004ef0
        /*05c8*/ 	.word	0x000000ff
        /*05cc*/ 	.word	0x00000000
        /*05d0*/ 	.short	0x0101
        /*05d2*/ 	.byte	0x14
	.zero		1


	//   ....[78]....
        /*05d4*/ 	.word	0x00004f00
        /*05d8*/ 	.word	0x000000ff
        /*05dc*/ 	.word	0x00000078
        /*05e0*/ 	.short	0x010a
        /*05e2*/ 	.byte	0x05
	.zero		1


	//   ....[79]....
        /*05e4*/ 	.word	0x000050f0
        /*05e8*/ 	.word	0x000000ff
        /*05ec*/ 	.word	0x00000060
        /*05f0*/ 	.short	0x010b
        /*05f2*/ 	.byte	0x05
	.zero		1


	//   ....[80]....
        /*05f4*/ 	.word	0x00005100
        /*05f8*/ 	.word	0x000000ff
        /*05fc*/ 	.word	0x00000000
        /*0600*/ 	.short	0x0101
        /*0602*/ 	.byte	0x04
	.zero		1


	//   ....[81]....
        /*0604*/ 	.word	0x000051a0
        /*0608*/ 	.word	0x000000ff
        /*060c*/ 	.word	0x00000000
        /*0610*/ 	.short	0x010a
        /*0612*/ 	.byte	0x04
	.zero		1


	//   ....[82]....
        /*0614*/ 	.word	0x00005230
        /*0618*/ 	.word	0x000000ff
        /*061c*/ 	.word	0x00000000
        /*0620*/ 	.short	0x010a
        /*0622*/ 	.byte	0x05
	.zero		1


	//   ....[83]....
        /*0624*/ 	.word	0x000052d0
        /*0628*/ 	.word	0x00000000
        /*062c*/ 	.word	0x00000000
        /*0630*/ 	.short	0x010a
        /*0632*/ 	.byte	0xff
	.zero		1


	//   ....[84]....
        /*0634*/ 	.word	0x00005640
        /*0638*/ 	.word	0x00000000
        /*063c*/ 	.word	0x000000a0
        /*0640*/ 	.short	0x010a
        /*0642*/ 	.byte	0xff
	.zero		1


	//   ....[85]....
        /*0644*/ 	.word	0x00005710
        /*0648*/ 	.word	0x00000000
        /*064c*/ 	.word	0x00000000
        /*0650*/ 	.short	0x0101
        /*0652*/ 	.byte	0xff
	.zero		1


	//   ....[86]....
        /*0654*/ 	.word	0x00006360
        /*0658*/ 	.word	0x00000002
        /*065c*/ 	.word	0x00000060
        /*0660*/ 	.short	0x010a
        /*0662*/ 	.byte	0xff
	.zero		1


	//   ....[87]....
        /*0664*/ 	.word	0x000063a0
        /*0668*/ 	.word	0x00000047
        /*066c*/ 	.word	0x000000c0
        /*0670*/ 	.short	0x010a
        /*0672*/ 	.byte	0xff
	.zero		1


	//   ....[88]....
        /*0674*/ 	.word	0x00006490
        /*0678*/ 	.word	0x00000002
        /*067c*/ 	.word	0x00000060
        /*0680*/ 	.short	0x010a
        /*0682*/ 	.byte	0xff
	.zero		1


	//   ....[89]....
        /*0684*/ 	.word	0x000066c0
        /*0688*/ 	.word	0x00000047
        /*068c*/ 	.word	0x000000c0
        /*0690*/ 	.short	0x010a
        /*0692*/ 	.byte	0xff
	.zero		1


	//   ....[90]....
        /*0694*/ 	.word	0x00006f60
        /*0698*/ 	.word	0x00000000
        /*069c*/ 	.word	0x00000000
        /*06a0*/ 	.short	0x0101
        /*06a2*/ 	.byte	0xff
	.zero		1


	//   ....[91]....
        /*06a4*/ 	.word	0x00006f70
        /*06a8*/ 	.word	0x00000002
        /*06ac*/ 	.word	0x00000060
        /*06b0*/ 	.short	0x010a
        /*06b2*/ 	.byte	0xff
	.zero		1


	//   ....[92]....
        /*06b4*/ 	.word	0x00007040
        /*06b8*/ 	.word	0x00000002
        /*06bc*/ 	.word	0x00000060
        /*06c0*/ 	.short	0x010a
        /*06c2*/ 	.byte	0xff
	.zero		1


	//   ....[93]....
        /*06c4*/ 	.word	0x00007640
        /*06c8*/ 	.word	0x000000ff
        /*06cc*/ 	.word	0x00000000
        /*06d0*/ 	.short	0x0101
        /*06d2*/ 	.byte	0x04
	.zero		1


	//   ....[94]....
        /*06d4*/ 	.word	0x00007a30
        /*06d8*/ 	.word	0x00000000
        /*06dc*/ 	.word	0x00000000
        /*06e0*/ 	.short	0x0101
        /*06e2*/ 	.byte	0xff
	.zero		1


	//   ....[95]....
        /*06e4*/ 	.word	0x00007ce0
        /*06e8*/ 	.word	0x000000ff
        /*06ec*/ 	.word	0x00000000
        /*06f0*/ 	.short	0x0101
        /*06f2*/ 	.byte	0x04
	.zero		1


	//   ....[96]....
        /*06f4*/ 	.word	0x00007d00
        /*06f8*/ 	.word	0x00000000
        /*06fc*/ 	.word	0x00000110
        /*0700*/ 	.short	0x010a
        /*0702*/ 	.byte	0xff
	.zero		1


	//   ....[97]....
        /*0704*/ 	.word	0x00007d60
        /*0708*/ 	.word	0x00000000
        /*070c*/ 	.word	0x00000030
        /*0710*/ 	.short	0x010a
        /*0712*/ 	.byte	0xff
	.zero		1


	//   ....[98]....
        /*0714*/ 	.word	0x00007dc0
        /*0718*/ 	.word	0x00000000
        /*071c*/ 	.word	0x00000030
        /*0720*/ 	.short	0x010a
        /*0722*/ 	.byte	0xff
	.zero		1


	//   ....[99]....
        /*0724*/ 	.word	0x00007e10
        /*0728*/ 	.word	0x00000003
        /*072c*/ 	.word	0x000000a0
        /*0730*/ 	.short	0x010a
        /*0732*/ 	.byte	0xff
	.zero		1


	//   ....[100]....
        /*0734*/ 	.word	0x00007e70
        /*0738*/ 	.word	0x00000000
        /*073c*/ 	.word	0x00000000
        /*0740*/ 	.short	0x010a
        /*0742*/ 	.byte	0xff
	.zero		1


	//   ....[101]....
        /*0744*/ 	.word	0x00007ed0
        /*0748*/ 	.word	0x00000000
        /*074c*/ 	.word	0x00000000
        /*0750*/ 	.short	0x010a
        /*0752*/ 	.byte	0xff
	.zero		1


	//   ....[102]....
        /*0754*/ 	.word	0x00007f30
        /*0758*/ 	.word	0x00000000
        /*075c*/ 	.word	0x00000000
        /*0760*/ 	.short	0x010a
        /*0762*/ 	.byte	0xff
	.zero		1


	//   ....[103]....
        /*0764*/ 	.word	0x00007f90
        /*0768*/ 	.word	0x00000000
        /*076c*/ 	.word	0x00000000
        /*0770*/ 	.short	0x010a
        /*0772*/ 	.byte	0xff
	.zero		1


	//   ....[104]....
        /*0774*/ 	.word	0x00007ff0
        /*0778*/ 	.word	0x00000000
        /*077c*/ 	.word	0x00000000
        /*0780*/ 	.short	0x010a
        /*0782*/ 	.byte	0xff
	.zero		1


	//   ....[105]....
        /*0784*/ 	.word	0x00008040
        /*0788*/ 	.word	0x00000002
        /*078c*/ 	.word	0x00000100
        /*0790*/ 	.short	0x010a
        /*0792*/ 	.byte	0xff
	.zero		1


	//   ....[106]....
        /*0794*/ 	.word	0x000080a0
        /*0798*/ 	.word	0x00000002
        /*079c*/ 	.word	0x000000b0
        /*07a0*/ 	.short	0x010a
        /*07a2*/ 	.byte	0xff
	.zero		1


	//   ....[107]....
        /*07a4*/ 	.word	0x000080f0
        /*07a8*/ 	.word	0x00000002
        /*07ac*/ 	.word	0x000000a0
        /*07b0*/ 	.short	0x010a
        /*07b2*/ 	.byte	0xff
	.zero		1


	//   ....[108]....
        /*07b4*/ 	.word	0x00008150
        /*07b8*/ 	.word	0x00000000
        /*07bc*/ 	.word	0x000000b0
        /*07c0*/ 	.short	0x010a
        /*07c2*/ 	.byte	0xff
	.zero		1


	//   ....[109]....
        /*07c4*/ 	.word	0x000081a0
        /*07c8*/ 	.word	0x00000000
        /*07cc*/ 	.word	0x000000a0
        /*07d0*/ 	.short	0x010a
        /*07d2*/ 	.byte	0xff
	.zero		1


	//   ....[110]....
        /*07d4*/ 	.word	0x00008200
        /*07d8*/ 	.word	0x00000002
        /*07dc*/ 	.word	0x000000e0
        /*07e0*/ 	.short	0x010a
        /*07e2*/ 	.byte	0xff
	.zero		1


	//   ....[111]....
        /*07e4*/ 	.word	0x00008260
        /*07e8*/ 	.word	0x00000000
        /*07ec*/ 	.word	0x00000000
        /*07f0*/ 	.short	0x010a
        /*07f2*/ 	.byte	0xff
	.zero		1


	//   ....[112]....
        /*07f4*/ 	.word	0x000082c0
        /*07f8*/ 	.word	0x00000000
        /*07fc*/ 	.word	0x00000000
        /*0800*/ 	.short	0x010a
        /*0802*/ 	.byte	0xff
	.zero		1


	//   ....[113]....
        /*0804*/ 	.word	0x00008320
        /*0808*/ 	.word	0x00000000
        /*080c*/ 	.word	0x00000000
        /*0810*/ 	.short	0x010a
        /*0812*/ 	.byte	0xff
	.zero		1


	//   ....[114]....
        /*0814*/ 	.word	0x00008380
        /*0818*/ 	.word	0x00000000
        /*081c*/ 	.word	0x00000000
        /*0820*/ 	.short	0x010a
        /*0822*/ 	.byte	0xff
	.zero		1


	//   ....[115]....
        /*0824*/ 	.word	0x000083e0
        /*0828*/ 	.word	0x00000000
        /*082c*/ 	.word	0x00000000
        /*0830*/ 	.short	0x010a
        /*0832*/ 	.byte	0xff
	.zero		1


	//   ....[116]....
        /*0834*/ 	.word	0x00008430
        /*0838*/ 	.word	0x0000000c
        /*083c*/ 	.word	0x000000a0
        /*0840*/ 	.short	0x010a
        /*0842*/ 	.byte	0xff
	.zero		1


	//   ....[117]....
        /*0844*/ 	.word	0x00008490
        /*0848*/ 	.word	0x00000000
        /*084c*/ 	.word	0x00000098
        /*0850*/ 	.short	0x010a
        /*0852*/ 	.byte	0xff
	.zero		1


	//   ....[118]....
        /*0854*/ 	.word	0x000084f0
        /*0858*/ 	.word	0x00000000
        /*085c*/ 	.word	0x00000078
        /*0860*/ 	.short	0x010a
        /*0862*/ 	.byte	0xff
	.zero		1


	//   ....[119]....
        /*0864*/ 	.word	0x00008550
        /*0868*/ 	.word	0x00000006
        /*086c*/ 	.word	0x00000078
        /*0870*/ 	.short	0x010a
        /*0872*/ 	.byte	0xff
	.zero		1


	//   ....[120]....
        /*0874*/ 	.word	0x000085b0
        /*0878*/ 	.word	0x00000000
        /*087c*/ 	.word	0x00000000
        /*0880*/ 	.short	0x010a
        /*0882*/ 	.byte	0xff
	.zero		1


	//   ....[121]....
        /*0884*/ 	.word	0x00008610
        /*0888*/ 	.word	0x00000000
        /*088c*/ 	.word	0x00000000
        /*0890*/ 	.short	0x010a
        /*0892*/ 	.byte	0xff
	.zero		1


	//   ....[122]....
        /*0894*/ 	.word	0x00008660
        /*0898*/ 	.word	0x00000000
        /*089c*/ 	.word	0x000000a0
        /*08a0*/ 	.short	0x010a
        /*08a2*/ 	.byte	0xff
	.zero		1


	//   ....[123]....
        /*08a4*/ 	.word	0x000086b0
        /*08a8*/ 	.word	0x00000002
        /*08ac*/ 	.word	0x00000060
        /*08b0*/ 	.short	0x010a
        /*08b2*/ 	.byte	0xff
	.zero		1


	//   ....[124]....
        /*08b4*/ 	.word	0x00008700
        /*08b8*/ 	.word	0x00000047
        /*08bc*/ 	.word	0x000000c0
        /*08c0*/ 	.short	0x010a
        /*08c2*/ 	.byte	0xff
	.zero		1


	//   ....[125]....
        /*08c4*/ 	.word	0x00008750
        /*08c8*/ 	.word	0x00000002
        /*08cc*/ 	.word	0x00000060
        /*08d0*/ 	.short	0x010a
        /*08d2*/ 	.byte	0xff
	.zero		1


	//----- nvinfo : EIATTR_NUM_MBARRIERS
	.align		4
.L_47:
        /*08d4*/ 	.byte	0x03, 0x38
        /*08d6*/ 	.short	0x0024


	//----- nvinfo : EIATTR_EXIT_INSTR_OFFSETS
	.align		4
        /*08d8*/ 	.byte	0x04, 0x1c
        /*08da*/ 	.short	(.L_49 - .L_48)


	//   ....[0]....
.L_48:
        /*08dc*/ 	.word	0x00002cb0


	//   ....[1]....
        /*08e0*/ 	.word	0x000031a0


	//   ....[2]....
        /*08e4*/ 	.word	0x00003200


	//   ....[3]....
        /*08e8*/ 	.word	0x00004330


	//   ....[4]....
        /*08ec*/ 	.word	0x00005300


	//   ....[5]....
        /*08f0*/ 	.word	0x00005340


	//   ....[6]....
        /*08f4*/ 	.word	0x00007bd0


	//   ....[7]....
        /*08f8*/ 	.word	0x00007c50


	//   ....[8]....
        /*08fc*/ 	.word	0x00007c80


	//   ....[9]....
        /*0900*/ 	.word	0x00007cf0


	//----- nvinfo : EIATTR_MAX_THREADS
	.align		4
.L_49:
        /*0904*/ 	.byte	0x04, 0x05
        /*0906*/ 	.short	(.L_51 - .L_50)
.L_50:
        /*0908*/ 	.word	0x00000100
        /*090c*/ 	.word	0x00000001
        /*0910*/ 	.word	0x00000001


	//----- nvinfo : EIATTR_CRS_STACK_SIZE
	.align		4
.L_51:
        /*0914*/ 	.byte	0x04, 0x1e
        /*0916*/ 	.short	(.L_53 - .L_52)
.L_52:
        /*0918*/ 	.word	0x00000000


	//----- nvinfo : EIATTR_CBANK_PARAM_SIZE
	.align		4
.L_53:
        /*091c*/ 	.byte	0x03, 0x19
        /*091e*/ 	.short	0x0800


	//----- nvinfo : EIATTR_PARAM_CBANK
	.align		4
        /*0920*/ 	.byte	0x04, 0x0a
        /*0922*/ 	.short	(.L_55 - .L_54)
	.align		4
.L_54:
        /*0924*/ 	.word	index@(.nv.constant0._ZN7cutlass13device_kernelINS_4gemm6kernel13GemmUniversalIN4cute5tupleIJiiiiEEENS1_10collective13CollectiveMmaINS1_35MainloopSm100TmaUmmaWarpSpecializedILi6ELi2ELi4ENS5_IJNS4_1CILi1EEENSA_ILi4EEESB_EEEEENS5_IJNSA_ILi64EEESF_SF_EEENS_10tfloat32_tENS5_IJlSB_lEEESH_SI_NS4_8TiledMMAINS4_8MMA_AtomIJNS4_17SM100_MMA_TF32_SSISH_SH_fLi64ELi64ELNS4_4UMMA5MajorE0ELSN_0ELNSM_7ScaleInE0ELSO_0EEEEEENS4_6LayoutINS5_IJSB_SB_SB_EEENS5_IJNSA_ILi0EEEST_ST_EEEEENS5_IJNS4_10UnderscoreESW_SW_EEEEENS4_23SM90_TMA_LOAD_MULTICASTENS4_14ComposedLayoutINS4_7SwizzleILi3ELi4ELi3EEENS4_18smem_ptr_flag_bitsILi32EEENSR_INS5_IJNSA_ILi8EEENSA_ILi32EEEEEENS5_IJS16_SB_EEEEEEEvNS4_8identityENS4_13SM90_TMA_LOADES1A_vS1B_EENS_8epilogue10collective18CollectiveEpilogueINS1E_23Sm100TmaWarpSpecializedILi3ELi2ELi16ELb1ELb0EEEJSG_NS5_IJNSR_ISF_SB_EENSR_IS16_SB_EEEEESH_SI_SH_SI_NS1E_6fusion15FusionCallbacksIS1I_NS1M_17LinearCombinationISH_fSH_fLNS_15FloatRoundStyleE2EEESG_S1L_JEEENS4_5SM1004TMEM4LOAD26SM100_TMEM_LOAD_16dp128b8xES1C_S1A_NS4_17SM75_U32x4_LDSM_NENS4_14SM90_TMA_STOREES1A_NS4_17SM90_U32x4_STSM_NENS4_39AutoVectorizingCopyWithAssumedAlignmentILi128EEEEEEvvEEEEvNT_6ParamsE)
        /*0928*/ 	.short	0x0380
        /*092a*/ 	.short	0x0800


	//----- nvinfo : EIATTR_SW_WAR
	.align		4
.L_55:
        /*092c*/ 	.byte	0x04, 0x36
        /*092e*/ 	.short	(.L_57 - .L_56)
.L_56:
        /*0930*/ 	.word	0x00000008
.L_57:


//--------------------- .nv.callgraph             --------------------------
	.section	.nv.callgraph,"",@"SHT_CUDA_CALLGRAPH"
	.align	4
	.sectionentsize	8
	.align		4
        /*0000*/ 	.word	0x00000000
	.align		4
        /*0004*/ 	.word	0xffffffff
	.align		4
        /*0008*/ 	.word	index@(_ZN7cutlass13device_kernelINS_4gemm6kernel13GemmUniversalIN4cute5tupleIJiiiiEEENS1_10collective13CollectiveMmaINS1_35MainloopSm100TmaUmmaWarpSpecializedILi6ELi2ELi4ENS5_IJNS4_1CILi1EEENSA_ILi4EEESB_EEEEENS5_IJNSA_ILi64EEESF_SF_EEENS_10tfloat32_tENS5_IJlSB_lEEESH_SI_NS4_8TiledMMAINS4_8MMA_AtomIJNS4_17SM100_MMA_TF32_SSISH_SH_fLi64ELi64ELNS4_4UMMA5MajorE0ELSN_0ELNSM_7ScaleInE0ELSO_0EEEEEENS4_6LayoutINS5_IJSB_SB_SB_EEENS5_IJNSA_ILi0EEEST_ST_EEEEENS5_IJNS4_10UnderscoreESW_SW_EEEEENS4_23SM90_TMA_LOAD_MULTICASTENS4_14ComposedLayoutINS4_7SwizzleILi3ELi4ELi3EEENS4_18smem_ptr_flag_bitsILi32EEENSR_INS5_IJNSA_ILi8EEENSA_ILi32EEEEEENS5_IJS16_SB_EEEEEEEvNS4_8identityENS4_13SM90_TMA_LOADES1A_vS1B_EENS_8epilogue10collective18CollectiveEpilogueINS1E_23Sm100TmaWarpSpecializedILi3ELi2ELi16ELb1ELb0EEEJSG_NS5_IJNSR_ISF_SB_EENSR_IS16_SB_EEEEESH_SI_SH_SI_NS1E_6fusion15FusionCallbacksIS1I_NS1M_17LinearCombinationISH_fSH_fLNS_15FloatRoundStyleE2EEESG_S1L_JEEENS4_5SM1004TMEM4LOAD26SM100_TMEM_LOAD_16dp128b8xES1C_S1A_NS4_17SM75_U32x4_LDSM_NENS4_14SM90_TMA_STOREES1A_NS4_17SM90_U32x4_STSM_NENS4_39AutoVectorizingCopyWithAssumedAlignmentILi128EEEEEEvvEEEEvNT_6ParamsE)
	.align		4
        /*000c*/ 	.word	index@(__assertfail)
	.align		4
        /*0010*/ 	.word	0x00000000
	.align		4
        /*0014*/ 	.word	0xfffffffe
	.align		4
        /*0018*/ 	.word	0x00000000
	.align		4
        /*001c*/ 	.word	0xfffffffd
	.align		4
        /*0020*/ 	.word	0x00000000
	.align		4
        /*0024*/ 	.word	0xfffffffc


//--------------------- .nv.constant4             --------------------------
	.section	.nv.constant4,"a",@progbits
	.align	8
	.align		8
.nv.constant4:
        /*0000*/ 	.dword	__assertfail
	.align		8
        /*0008*/ 	.dword	__unnamed_1
	.align		8
        /*0010*/ 	.dword	__unnamed_2
	.align		8
        /*0018*/ 	.dword	_ZN40_INTERNAL_1edab20e_4_k_cu_ca32a5bd_338104cuda3std3__45__cpo5beginE
	.align		8
        /*0020*/ 	.dword	_ZN40_INTERNAL_1edab20e_4_k_cu_ca32a5bd_338104cuda3std3__45__cpo3endE
	.align		8
        /*0028*/ 	.dword	_ZN40_INTERNAL_1edab20e_4_k_cu_ca32a5bd_338104cuda3std3__45__cpo6cbeginE
	.align		8
        /*0030*/ 	.dword	_ZN40_INTERNAL_1edab20e_4_k_cu_ca32a5bd_338104cuda3std3__45__cpo4cendE
	.align		8
        /*0038*/ 	.dword	_ZN40_INTERNAL_1edab20e_4_k_cu_ca32a5bd_338104cuda3std3__442_GLOBAL__N__1edab20e_4_k_cu_ca32a5bd_338106ignoreE
	.align		8
        /*0040*/ 	.dword	_ZN40_INTERNAL_1edab20e_4_k_cu_ca32a5bd_338104cuda3std3__419piecewise_constructE
	.align		8
        /*0048*/ 	.dword	_ZN40_INTERNAL_1edab20e_4_k_cu_ca32a5bd_338104cuda3std3__48in_placeE
	.align		8
        /*0050*/ 	.dword	_ZN40_INTERNAL_1edab20e_4_k_cu_ca32a5bd_338104cuda3std6ranges3__45__cpo4swapE
	.align		8
        /*0058*/ 	.dword	_ZN40_INTERNAL_1edab20e_4_k_cu_ca32a5bd_338104cuda3std6ranges3__45__cpo9iter_moveE
	.align		8
        /*0060*/ 	.dword	_ZN40_INTERNAL_1edab20e_4_k_cu_ca32a5bd_338104cute7productE
	.align		8
        /*0068*/ 	.dword	_ZN40_INTERNAL_1edab20e_4_k_cu_ca32a5bd_338104cute1_E
	.align		8
        /*0070*/ 	.dword	$str$25
	.align		8
        /*0078*/ 	.dword	$str$26
	.align		8
        /*0080*/ 	.dword	$str$27
	.align		8
        /*0088*/ 	.dword	$str$28


//--------------------- .text._ZN7cutlass13device_kernelINS_4gemm6kernel13GemmUniversalIN4cute5tupleIJiiiiEEENS1_10collective13CollectiveMmaINS1_35MainloopSm100TmaUmmaWarpSpecializedILi6ELi2ELi4ENS5_IJNS4_1CILi1EEENSA_ILi4EEESB_EEEEENS5_IJNSA_ILi64EEESF_SF_EEENS_10tfloat32_tENS5_IJlSB_lEEESH_SI_NS4_8TiledMMAINS4_8MMA_AtomIJNS4_17SM100_MMA_TF32_SSISH_SH_fLi64ELi64ELNS4_4UMMA5MajorE0ELSN_0ELNSM_7ScaleInE0ELSO_0EEEEEENS4_6LayoutINS5_IJSB_SB_SB_EEENS5_IJNSA_ILi0EEEST_ST_EEEEENS5_IJNS4_10UnderscoreESW_SW_EEEEENS4_23SM90_TMA_LOAD_MULTICASTENS4_14ComposedLayoutINS4_7SwizzleILi3ELi4ELi3EEENS4_18smem_ptr_flag_bitsILi32EEENSR_INS5_IJNSA_ILi8EEENSA_ILi32EEEEEENS5_IJS16_SB_EEEEEEEvNS4_8identityENS4_13SM90_TMA_LOADES1A_vS1B_EENS_8epilogue10collective18CollectiveEpilogueINS1E_23Sm100TmaWarpSpecializedILi3ELi2ELi16ELb1ELb0EEEJSG_NS5_IJNSR_ISF_SB_EENSR_IS16_SB_EEEEESH_SI_SH_SI_NS1E_6fusion15FusionCallbacksIS1I_NS1M_17LinearCombinationISH_fSH_fLNS_15FloatRoundStyleE2EEESG_S1L_JEEENS4_5SM1004TMEM4LOAD26SM100_TMEM_LOAD_16dp128b8xES1C_S1A_NS4_17SM75_U32x4_LDSM_NENS4_14SM90_TMA_STOREES1A_NS4_17SM90_U32x4_STSM_NENS4_39AutoVectorizingCopyWithAssumedAlignmentILi128EEEEEEvvEEEEvNT_6ParamsE --------------------------
	.section	.text._ZN7cutlass13device_kernelINS_4gemm6kernel13GemmUniversalIN4cute5tupleIJiiiiEEENS1_10collective13CollectiveMmaINS1_35MainloopSm100TmaUmmaWarpSpecializedILi6ELi2ELi4ENS5_IJNS4_1CILi1EEENSA_ILi4EEESB_EEEEENS5_IJNSA_ILi64EEESF_SF_EEENS_10tfloat32_tENS5_IJlSB_lEEESH_SI_NS4_8TiledMMAINS4_8MMA_AtomIJNS4_17SM100_MMA_TF32_SSISH_SH_fLi64ELi64ELNS4_4UMMA5MajorE0ELSN_0ELNSM_7ScaleInE0ELSO_0EEEEEENS4_6LayoutINS5_IJSB_SB_SB_EEENS5_IJNSA_ILi0EEEST_ST_EEEEENS5_IJNS4_10UnderscoreESW_SW_EEEEENS4_23SM90_TMA_LOAD_MULTICASTENS4_14ComposedLayoutINS4_7SwizzleILi3ELi4ELi3EEENS4_18smem_ptr_flag_bitsILi32EEENSR_INS5_IJNSA_ILi8EEENSA_ILi32EEEEEENS5_IJS16_SB_EEEEEEEvNS4_8identityENS4_13SM90_TMA_LOADES1A_vS1B_EENS_8epilogue10collective18CollectiveEpilogueINS1E_23Sm100TmaWarpSpecializedILi3ELi2ELi16ELb1ELb0EEEJSG_NS5_IJNSR_ISF_SB_EENSR_IS16_SB_EEEEESH_SI_SH_SI_NS1E_6fusion15FusionCallbacksIS1I_NS1M_17LinearCombinationISH_fSH_fLNS_15FloatRoundStyleE2EEESG_S1L_JEEENS4_5SM1004TMEM4LOAD26SM100_TMEM_LOAD_16dp128b8xES1C_S1A_NS4_17SM75_U32x4_LDSM_NENS4_14SM90_TMA_STOREES1A_NS4_17SM90_U32x4_STSM_NENS4_39AutoVectorizingCopyWithAssumedAlignmentILi128EEEEEEvvEEEEvNT_6ParamsE,"ax",@progbits
	.align	128
.text._ZN7cutlass13device_kernelINS_4gemm6kernel13GemmUniversalIN4cute5tupleIJiiiiEEENS1_10collective13CollectiveMmaINS1_35MainloopSm100TmaUmmaWarpSpecializedILi6ELi2ELi4ENS5_IJNS4_1CILi1EEENSA_ILi4EEESB_EEEEENS5_IJNSA_ILi64EEESF_SF_EEENS_10tfloat32_tENS5_IJlSB_lEEESH_SI_NS4_8TiledMMAINS4_8MMA_AtomIJNS4_17SM100_MMA_TF32_SSISH_SH_fLi64ELi64ELNS4_4UMMA5MajorE0ELSN_0ELNSM_7ScaleInE0ELSO_0EEEEEENS4_6LayoutINS5_IJSB_SB_SB_EEENS5_IJNSA_ILi0EEEST_ST_EEEEENS5_IJNS4_10UnderscoreESW_SW_EEEEENS4_23SM90_TMA_LOAD_MULTICASTENS4_14ComposedLayoutINS4_7SwizzleILi3ELi4ELi3EEENS4_18smem_ptr_flag_bitsILi32EEENSR_INS5_IJNSA_ILi8EEENSA_ILi32EEEEEENS5_IJS16_SB_EEEEEEEvNS4_8identityENS4_13SM90_TMA_LOADES1A_vS1B_EENS_8epilogue10collective18CollectiveEpilogueINS1E_23Sm100TmaWarpSpecializedILi3ELi2ELi16ELb1ELb0EEEJSG_NS5_IJNSR_ISF_SB_EENSR_IS16_SB_EEEEESH_SI_SH_SI_NS1E_6fusion15FusionCallbacksIS1I_NS1M_17LinearCombinationISH_fSH_fLNS_15FloatRoundStyleE2EEESG_S1L_JEEENS4_5SM1004TMEM4LOAD26SM100_TMEM_LOAD_16dp128b8xES1C_S1A_NS4_17SM75_U32x4_LDSM_NENS4_14SM90_TMA_STOREES1A_NS4_17SM90_U32x4_STSM_NENS4_39AutoVectorizingCopyWithAssumedAlignmentILi128EEEEEEvvEEEEvNT_6ParamsE:
        .type           _ZN7cutlass13device_kernelINS_4gemm6kernel13GemmUniversalIN4cute5tupleIJiiiiEEENS1_10collective13CollectiveMmaINS1_35MainloopSm100TmaUmmaWarpSpecializedILi6ELi2ELi4ENS5_IJNS4_1CILi1EEENSA_ILi4EEESB_EEEEENS5_IJNSA_ILi64EEESF_SF_EEENS_10tfloat32_tENS5_IJlSB_lEEESH_SI_NS4_8TiledMMAINS4_8MMA_AtomIJNS4_17SM100_MMA_TF32_SSISH_SH_fLi64ELi64ELNS4_4UMMA5MajorE0ELSN_0ELNSM_7ScaleInE0ELSO_0EEEEEENS4_6LayoutINS5_IJSB_SB_SB_EEENS5_IJNSA_ILi0EEEST_ST_EEEEENS5_IJNS4_10UnderscoreESW_SW_EEEEENS4_23SM90_TMA_LOAD_MULTICASTENS4_14ComposedLayoutINS4_7SwizzleILi3ELi4ELi3EEENS4_18smem_ptr_flag_bitsILi32EEENSR_INS5_IJNSA_ILi8EEENSA_ILi32EEEEEENS5_IJS16_SB_EEEEEEEvNS4_8identityENS4_13SM90_TMA_LOADES1A_vS1B_EENS_8epilogue10collective18CollectiveEpilogueINS1E_23Sm100TmaWarpSpecializedILi3ELi2ELi16ELb1ELb0EEEJSG_NS5_IJNSR_ISF_SB_EENSR_IS16_SB_EEEEESH_SI_SH_SI_NS1E_6fusion15FusionCallbacksIS1I_NS1M_17LinearCombinationISH_fSH_fLNS_15FloatRoundStyleE2EEESG_S1L_JEEENS4_5SM1004TMEM4LOAD26SM100_TMEM_LOAD_16dp128b8xES1C_S1A_NS4_17SM75_U32x4_LDSM_NENS4_14SM90_TMA_STOREES1A_NS4_17SM90_U32x4_STSM_NENS4_39AutoVectorizingCopyWithAssumedAlignmentILi128EEEEEEvvEEEEvNT_6ParamsE,@function
        .size           _ZN7cutlass13device_kernelINS_4gemm6kernel13GemmUniversalIN4cute5tupleIJiiiiEEENS1_10collective13CollectiveMmaINS1_35MainloopSm100TmaUmmaWarpSpecializedILi6ELi2ELi4ENS5_IJNS4_1CILi1EEENSA_ILi4EEESB_EEEEENS5_IJNSA_ILi64EEESF_SF_EEENS_10tfloat32_tENS5_IJlSB_lEEESH_SI_NS4_8TiledMMAINS4_8MMA_AtomIJNS4_17SM100_MMA_TF32_SSISH_SH_fLi64ELi64ELNS4_4UMMA5MajorE0ELSN_0ELNSM_7ScaleInE0ELSO_0EEEEEENS4_6LayoutINS5_IJSB_SB_SB_EEENS5_IJNSA_ILi0EEEST_ST_EEEEENS5_IJNS4_10UnderscoreESW_SW_EEEEENS4_23SM90_TMA_LOAD_MULTICASTENS4_14ComposedLayoutINS4_7SwizzleILi3ELi4ELi3EEENS4_18smem_ptr_flag_bitsILi32EEENSR_INS5_IJNSA_ILi8EEENSA_ILi32EEEEEENS5_IJS16_SB_EEEEEEEvNS4_8identityENS4_13SM90_TMA_LOADES1A_vS1B_EENS_8epilogue10collective18CollectiveEpilogueINS1E_23Sm100TmaWarpSpecializedILi3ELi2ELi16ELb1ELb0EEEJSG_NS5_IJNSR_ISF_SB_EENSR_IS16_SB_EEEEESH_SI_SH_SI_NS1E_6fusion15FusionCallbacksIS1I_NS1M_17LinearCombinationISH_fSH_fLNS_15FloatRoundStyleE2EEESG_S1L_JEEENS4_5SM1004TMEM4LOAD26SM100_TMEM_LOAD_16dp128b8xES1C_S1A_NS4_17SM75_U32x4_LDSM_NENS4_14SM90_TMA_STOREES1A_NS4_17SM90_U32x4_STSM_NENS4_39AutoVectorizingCopyWithAssumedAlignmentILi128EEEEEEvvEEEEvNT_6ParamsE,(.L_x_167 - _ZN7cutlass13device_kernelINS_4gemm6kernel13GemmUniversalIN4cute5tupleIJiiiiEEENS1_10collective13CollectiveMmaINS1_35MainloopSm100TmaUmmaWarpSpecializedILi6ELi2ELi4ENS5_IJNS4_1CILi1EEENSA_ILi4EEESB_EEEEENS5_IJNSA_ILi64EEESF_SF_EEENS_10tfloat32_tENS5_IJlSB_lEEESH_SI_NS4_8TiledMMAINS4_8MMA_AtomIJNS4_17SM100_MMA_TF32_SSISH_SH_fLi64ELi64ELNS4_4UMMA5MajorE0ELSN_0ELNSM_7ScaleInE0ELSO_0EEEEEENS4_6LayoutINS5_IJSB_SB_SB_EEENS5_IJNSA_ILi0EEEST_ST_EEEEENS5_IJNS4_10UnderscoreESW_SW_EEEEENS4_23SM90_TMA_LOAD_MULTICASTENS4_14ComposedLayoutINS4_7SwizzleILi3ELi4ELi3EEENS4_18smem_ptr_flag_bitsILi32EEENSR_INS5_IJNSA_ILi8EEENSA_ILi32EEEEEENS5_IJS16_SB_EEEEEEEvNS4_8identityENS4_13SM90_TMA_LOADES1A_vS1B_EENS_8epilogue10collective18CollectiveEpilogueINS1E_23Sm100TmaWarpSpecializedILi3ELi2ELi16ELb1ELb0EEEJSG_NS5_IJNSR_ISF_SB_EENSR_IS16_SB_EEEEESH_SI_SH_SI_NS1E_6fusion15FusionCallbacksIS1I_NS1M_17LinearCombinationISH_fSH_fLNS_15FloatRoundStyleE2EEESG_S1L_JEEENS4_5SM1004TMEM4LOAD26SM100_TMEM_LOAD_16dp128b8xES1C_S1A_NS4_17SM75_U32x4_LDSM_NENS4_14SM90_TMA_STOREES1A_NS4_17SM90_U32x4_STSM_NENS4_39AutoVectorizingCopyWithAssumedAlignmentILi128EEEEEEvvEEEEvNT_6ParamsE)
        .other          _ZN7cutlass13device_kernelINS_4gemm6kernel13GemmUniversalIN4cute5tupleIJiiiiEEENS1_10collective13CollectiveMmaINS1_35MainloopSm100TmaUmmaWarpSpecializedILi6ELi2ELi4ENS5_IJNS4_1CILi1EEENSA_ILi4EEESB_EEEEENS5_IJNSA_ILi64EEESF_SF_EEENS_10tfloat32_tENS5_IJlSB_lEEESH_SI_NS4_8TiledMMAINS4_8MMA_AtomIJNS4_17SM100_MMA_TF32_SSISH_SH_fLi64ELi64ELNS4_4UMMA5MajorE0ELSN_0ELNSM_7ScaleInE0ELSO_0EEEEEENS4_6LayoutINS5_IJSB_SB_SB_EEENS5_IJNSA_ILi0EEEST_ST_EEEEENS5_IJNS4_10UnderscoreESW_SW_EEEEENS4_23SM90_TMA_LOAD_MULTICASTENS4_14ComposedLayoutINS4_7SwizzleILi3ELi4ELi3EEENS4_18smem_ptr_flag_bitsILi32EEENSR_INS5_IJNSA_ILi8EEENSA_ILi32EEEEEENS5_IJS16_SB_EEEEEEEvNS4_8identityENS4_13SM90_TMA_LOADES1A_vS1B_EENS_8epilogue10collective18CollectiveEpilogueINS1E_23Sm100TmaWarpSpecializedILi3ELi2ELi16ELb1ELb0EEEJSG_NS5_IJNSR_ISF_SB_EENSR_IS16_SB_EEEEESH_SI_SH_SI_NS1E_6fusion15FusionCallbacksIS1I_NS1M_17LinearCombinationISH_fSH_fLNS_15FloatRoundStyleE2EEESG_S1L_JEEENS4_5SM1004TMEM4LOAD26SM100_TMEM_LOAD_16dp128b8xES1C_S1A_NS4_17SM75_U32x4_LDSM_NENS4_14SM90_TMA_STOREES1A_NS4_17SM90_U32x4_STSM_NENS4_39AutoVectorizingCopyWithAssumedAlignmentILi128EEEEEEvvEEEEvNT_6ParamsE,@"STO_CUDA_ENTRY STV_DEFAULT"
_ZN7cutlass13device_kernelINS_4gemm6kernel13GemmUniversalIN4cute5tupleIJiiiiEEENS1_10collective13CollectiveMmaINS1_35MainloopSm100TmaUmmaWarpSpecializedILi6ELi2ELi4ENS5_IJNS4_1CILi1EEENSA_ILi4EEESB_EEEEENS5_IJNSA_ILi64EEESF_SF_EEENS_10tfloat32_tENS5_IJlSB_lEEESH_SI_NS4_8TiledMMAINS4_8MMA_AtomIJNS4_17SM100_MMA_TF32_SSISH_SH_fLi64ELi64ELNS4_4UMMA5MajorE0ELSN_0ELNSM_7ScaleInE0ELSO_0EEEEEENS4_6LayoutINS5_IJSB_SB_SB_EEENS5_IJNSA_ILi0EEEST_ST_EEEEENS5_IJNS4_10UnderscoreESW_SW_EEEEENS4_23SM90_TMA_LOAD_MULTICASTENS4_14ComposedLayoutINS4_7SwizzleILi3ELi4ELi3EEENS4_18smem_ptr_flag_bitsILi32EEENSR_INS5_IJNSA_ILi8EEENSA_ILi32EEEEEENS5_IJS16_SB_EEEEEEEvNS4_8identityENS4_13SM90_TMA_LOADES1A_vS1B_EENS_8epilogue10collective18CollectiveEpilogueINS1E_23Sm100TmaWarpSpecializedILi3ELi2ELi16ELb1ELb0EEEJSG_NS5_IJNSR_ISF_SB_EENSR_IS16_SB_EEEEESH_SI_SH_SI_NS1E_6fusion15FusionCallbacksIS1I_NS1M_17LinearCombinationISH_fSH_fLNS_15FloatRoundStyleE2EEESG_S1L_JEEENS4_5SM1004TMEM4LOAD26SM100_TMEM_LOAD_16dp128b8xES1C_S1A_NS4_17SM75_U32x4_LDSM_NENS4_14SM90_TMA_STOREES1A_NS4_17SM90_U32x4_STSM_NENS4_39AutoVectorizingCopyWithAssumedAlignmentILi128EEEEEEvvEEEEvNT_6ParamsE:
[----:B------:R-:W1:Y:S01]  /*0000*/  LDC R1, c[0x0][0x37c] ;  /* 0x0000df00ff017b82 */ /* 0x000e620000000800 */
[----:B------:R-:W2:Y:S01]  /*0010*/  S2R R64, SR_TID.X ;  /* 0x0000000000407919 */ /* 0x000ea20000002100 */
[----:B------:R-:W3:Y:S01]  /*0020*/  LDCU.64 UR8, c[0x0][0x890] ;  /* 0x00011200ff0877ac */ /* 0x000ee20008000a00 */
[----:B------:R-:W-:Y:S02]  /*0030*/  PRMT R53, RZ, 0x7610, R53 ;  /* 0x00007610ff357816 */ /* 0x000fe40000000035 */
[----:B------:R-:W-:Y:S01]  /*0040*/  ELECT P3, URZ, PT ;  /* 0x0000000000ff782f */ /* 0x000fe20003860000 */
[----:B---3--:R-:W-:-:S04]  /*0050*/  UISETP.NE.U32.AND UP0, UPT, UR8, URZ, UPT ;  /* 0x000000ff0800728c */ /* 0x008fc8000bf05070 */
[----:B------:R-:W-:Y:S01]  /*0060*/  UISETP.NE.AND.EX UP0, UPT, UR9, URZ, UPT, UP0 ;  /* 0x000000ff0900728c */ /* 0x000fe2000bf05300 */
[----:B--2---:R-:W-:-:S05]  /*0070*/  SHF.R.U32.HI R54, RZ, 0x5, R64 ;  /* 0x00000005ff367819 */ /* 0x004fca0000011640 */
[----:B------:R-:W2:Y:S02]  /*0080*/  SHFL.IDX PT, R0, R54, RZ, 0x1f ;  /* 0x00001fff36007589 */ /* 0x000ea400000e0000 */
[----:B--2---:R-:W-:Y:S01]  /*0090*/  R2UR UR22, R0 ;  /* 0x00000000001672ca */ /* 0x004fe200000e0000 */
[----:B-1----:R-:W-:-:S14]  /*00a0*/  BRA.U UP0, `(.L_x_0) ;  /* 0x0000000100307547 */ /* 0x002fdc000b800000 */
[----:B------:R-:W1:Y:S02]  /*00b0*/  LDCU.64 UR4, c[0x0][0x888] ;  /* 0x00011100ff0477ac */ /* 0x000e640008000a00 */
[----:B-1----:R-:W-:-:S04]  /*00c0*/  UISETP.NE.U32.AND UP0, UPT, UR4, URZ, UPT ;  /* 0x000000ff0400728c */ /* 0x002fc8000bf05070 */
[----:B------:R-:W-:-:S09]  /*00d0*/  UISETP.NE.AND.EX UP0, UPT, UR5, URZ, UPT, UP0 ;  /* 0x000000ff0500728c */ /* 0x000fd2000bf05300 */
[----:B------:R-:W-:Y:S05]  /*00e0*/  BRA.U !UP0, `(.L_x_1) ;  /* 0x0000000108147547 */ /* 0x000fea000b800000 */
[----:B------:R-:W1:Y:S01]  /*00f0*/  LDC.64 R26, c[0x0][0x888] ;  /* 0x00022200ff1a7b82 */ /* 0x000e620000000a00 */
[----:B------:R-:W1:Y:S02]  /*0100*/  LDCU.64 UR4, c[0x0][0x358] ;  /* 0x00006b00ff0477ac */ /* 0x000e640008000a00 */
[----:B-1----:R1:W5:Y:S01]  /*0110*/  LDG.E R26, desc[UR4][R26.64] ;  /* 0x000000041a1a7981 */ /* 0x002362000c1e1900 */
[----:B------:R-:W-:Y:S01]  /*0120*/  HFMA2 R53, -RZ, RZ, 0, 5.9604644775390625e-08 ;  /* 0x00000001ff357431 */ /* 0x000fe200000001ff */
[----:B------:R-:W-:Y:S05]  /*0130*/  BRA `(.L_x_0) ;  /* 0x00000000000c7947 */ /* 0x000fea0003800000 */
.L_x_1:
[----:B------:R-:W1:Y:S01]  /*0140*/  LDCU UR4, c[0x0][0x880] ;  /* 0x00011000ff0477ac */ /* 0x000e620008000800 */
[----:B------:R-:W-:Y:S01]  /*0150*/  HFMA2 R53, -RZ, RZ, 0, 5.9604644775390625e-08 ;  /* 0x00000001ff357431 */ /* 0x000fe200000001ff */
[----:B-1----:R-:W-:-:S07]  /*0160*/  MOV R26, UR4 ;  /* 0x00000004001a7c02 */ /* 0x002fce0008000f00 */
.L_x_0:
[----:B------:R-:W2:Y:S02]  /*0170*/  LDCU.64 UR4, c[0x0][0x8b0] ;  /* 0x00011600ff0477ac */ /* 0x000ea40008000a00 */
[----:B--2---:R-:W-:-:S04]  /*0180*/  UISETP.NE.U32.AND UP0, UPT, UR4, URZ, UPT ;  /* 0x000000ff0400728c */ /* 0x004fc8000bf05070 */
[----:B------:R-:W-:-:S09]  /*0190*/  UISETP.NE.AND.EX UP0, UPT, UR5, URZ, UPT, UP0 ;  /* 0x000000ff0500728c */ /* 0x000fd2000bf05300 */
[----:B------:R-:W-:Y:S05]  /*01a0*/  BRA.U UP0, `(.L_x_2) ;  /* 0x0000000100287547 */ /* 0x000fea000b800000 */
[----:B------:R-:W2:Y:S02]  /*01b0*/  LDCU.64 UR4, c[0x0][0x8a8] ;  /* 0x00011500ff0477ac */ /* 0x000ea40008000a00 */
[----:B--2---:R-:W-:-:S04]  /*01c0*/  UISETP.NE.U32.AND UP0, UPT, UR4, URZ, UPT ;  /* 0x000000ff0400728c */ /* 0x004fc8000bf05070 */
[----:B------:R-:W-:-:S09]  /*01d0*/  UISETP.NE.AND.EX UP0, UPT, UR5, URZ, UPT, UP0 ;  /* 0x000000ff0500728c */ /* 0x000fd2000bf05300 */
[----:B------:R-:W-:Y:S05]  /*01e0*/  BRA.U !UP0, `(.L_x_3) ;  /* 0x0000000108107547 */ /* 0x000fea000b800000 */
[----:B------:R-:W2:Y:S01]  /*01f0*/  LDC.64 R24, c[0x0][0x8a8] ;  /* 0x00022a00ff187b82 */ /* 0x000ea20000000a00 */
[----:B------:R-:W2:Y:S02]  /*0200*/  LDCU.64 UR4, c[0x0][0x358] ;  /* 0x00006b00ff0477ac */ /* 0x000ea40008000a00 */
[----:B--2---:R2:W5:Y:S01]  /*0210*/  LDG.E R24, desc[UR4][R24.64] ;  /* 0x0000000418187981 */ /* 0x004562000c1e1900 */
[----:B------:R-:W-:Y:S05]  /*0220*/  BRA `(.L_x_2) ;  /* 0x0000000000087947 */ /* 0x000fea0003800000 */
.L_x_3:
[----:B------:R-:W2:Y:S02]  /*0230*/  LDCU UR4, c[0x0][0x8a0] ;  /* 0x00011400ff0477ac */ /* 0x000ea40008000800 */
[----:B--2---:R-:W-:Y:S02]  /*0240*/  MOV R24, UR4 ;  /* 0x0000000400187c02 */ /* 0x004fe40008000f00 */
.L_x_2:
[----:B------:R-:W-:Y:S01]  /*0250*/  IMAD.U32 R0, RZ, RZ, UR22 ;  /* 0x00000016ff007e24 */ /* 0x000fe2000f8e00ff */
[----:B------:R-:W-:Y:S04]  /*0260*/  BSSY.RECONVERGENT B0, `(.L_x_4) ;  /* 0x000000c000007945 */ /* 0x000fe80003800200 */
[C---:B------:R-:W-:Y:S02]  /*0270*/  ISETP.NE.OR P1, PT, R0.reuse, 0x1, !P3 ;  /* 0x000000010000780c */ /* 0x040fe40005f25670 */
[----:B------:R-:W-:-:S11]  /*0280*/  ISETP.NE.OR P0, PT, R0, 0x3, !P3 ;  /* 0x000000030000780c */ /* 0x000fd60005f05670 */
[----:B------:R-:W-:Y:S05]  /*0290*/  @P1 BRA `(.L_x_5) ;  /* 0x0000000000201947 */ /* 0x000fea0003800000 */
[----:B------:R-:W3:Y:S02]  /*02a0*/  LDCU.64 UR4, c[0x0][0x348] ;  /* 0x00006900ff0477ac */ /* 0x000ee40008000a00 */
[----:B---3--:R-:W-:Y:S02]  /*02b0*/  UIADD3 UR6, UP1, UPT, UR4, 0x80, URZ ;  /* 0x0000008004067890 */ /* 0x008fe4000ff3e0ff */
[----:B------:R-:W-:Y:S02]  /*02c0*/  UIADD3 UR4, UP0, UPT, UR4, 0x180, URZ ;  /* 0x0000018004047890 */ /* 0x000fe4000ff1e0ff */
[----:B------:R-:W-:Y:S02]  /*02d0*/  UIADD3.X UR7, UPT, UPT, URZ, UR5, URZ, UP1, !UPT ;  /* 0x00000005ff077290 */ /* 0x000fe40008ffe4ff */
[----:B------:R-:W-:-:S07]  /*02e0*/  UIADD3.X UR5, UPT, UPT, URZ, UR5, URZ, UP0, !UPT ;  /* 0x00000005ff057290 */ /* 0x000fce00087fe4ff */
[----:B------:R3:W-:Y:S02]  /*02f0*/  UTMACCTL.PF [UR6] ;  /* 0x00000000060079b9 */ /* 0x0007e40008040000 */
[----:B------:R3:W-:Y:S02]  /*0300*/  UTMACCTL.PF [UR4] ;  /* 0x00000000040079b9 */ /* 0x0007e40008040000 */
[----:B---3--:R-:W-:Y:S01]  /*0310*/  NOP ;  /* 0x0000000000007918 */ /* 0x008fe20000000000 */
.L_x_5:
[----:B------:R-:W-:Y:S05]  /*0320*/  BSYNC.RECONVERGENT B0 ;  /* 0x0000000000007941 */ /* 0x000fea0003800200 */
.L_x_4:
[----:B------:R-:W-:Y:S04]  /*0330*/  BSSY.RECONVERGENT B0, `(.L_x_6) ;  /* 0x000000a000007945 */ /* 0x000fe80003800200 */
        /* <DEDUP_REMOVED lines=9> */
.L_x_7:
[----:B------:R-:W-:Y:S05]  /*03d0*/  BSYNC.RECONVERGENT B0 ;  /* 0x0000000000007941 */ /* 0x000fea0003800200 */
.L_x_6:
[----:B------:R-:W3:Y:S01]  /*03e0*/  LDCU.64 UR4, c[0x0][0x888] ;  /* 0x00011100ff0477ac */ /* 0x000ee20008000a00 */
[----:B------:R-:W-:Y:S02]  /*03f0*/  UISETP.EQ.U32.AND UP1, UPT, UR8, URZ, UPT ;  /* 0x000000ff0800728c */ /* 0x000fe4000bf22070 */
[----:B------:R-:W-:Y:S02]  /*0400*/  UPLOP3.LUT UP3, UPT, UPT, UPT, UPT, 0x80, 0x8 ;  /* 0x000000000008789c */ /* 0x000fe40003f6f070 */
[----:B---3--:R-:W-:-:S04]  /*0410*/  UISETP.NE.U32.AND UP0, UPT, UR4, URZ, UPT ;  /* 0x000000ff0400728c */ /* 0x008fc8000bf05070 */
[----:B------:R-:W-:-:S04]  /*0420*/  UISETP.NE.AND.EX UP0, UPT, UR5, URZ, UPT, UP0 ;  /* 0x000000ff0500728c */ /* 0x000fc8000bf05300 */
[----:B------:R-:W-:-:S04]  /*0430*/  UISETP.EQ.OR.EX UP2, UPT, UR9, URZ, !UP0, UP1 ;  /* 0x000000ff0900728c */ /* 0x000fc8000c742710 */
[----:B------:R-:W-:-:S06]  /*0440*/  UP2UR UR4, UPR, URZ, 0x4 ;  /* 0x00000004ff047883 */ /* 0x000fcc0008000000 */
[----:B------:R-:W-:Y:S01]  /*0450*/  MOV R57, UR4 ;  /* 0x0000000400397c02 */ /* 0x000fe20008000f00 */
[----:B------:R-:W-:Y:S06]  /*0460*/  BRA.U !UP2, `(.L_x_8) ;  /* 0x000000010a207547 */ /* 0x000fec000b800000 */
[----:B------:R-:W-:Y:S01]  /*0470*/  UISETP.NE.U32.AND UP1, UPT, UR8, URZ, UPT ;  /* 0x000000ff0800728c */ /* 0x000fe2000bf25070 */
[----:B-----5:R-:W-:Y:S01]  /*0480*/  FSETP.NEU.AND P0, PT, R26, RZ, PT ;  /* 0x000000ff1a00720b */ /* 0x020fe20003f0d000 */
[----:B------:R-:W-:Y:S02]  /*0490*/  USEL UR4, URZ, 0xffffffff, UP0 ;  /* 0xffffffffff047887 */ /* 0x000fe40008000000 */
[----:B------:R-:W-:-:S10]  /*04a0*/  UISETP.NE.AND.EX UP1, UPT, UR9, URZ, UPT, UP1 ;  /* 0x000000ff0900728c */ /* 0x000fd4000bf25310 */
[----:B------:R-:W-:Y:S01]  /*04b0*/  VOTEU.ANY UP0, P0 ;  /* 0x0000000000ff7886 */ /* 0x000fe20000000100 */
[----:B------:R-:W-:-:S04]  /*04c0*/  @!UP1 USEL UR4, URZ, 0xffffffff, UP0 ;  /* 0xffffffffff049887 */ /* 0x000fc80008000000 */
[----:B------:R-:W-:-:S04]  /*04d0*/  ULOP3.LUT UR4, UR4, 0x1, URZ, 0xc0, !UPT ;  /* 0x0000000104047892 */ /* 0x000fc8000f8ec0ff */
[----:B------:R-:W-:-:S11]  /*04e0*/  UISETP.NE.U32.AND UP3, UPT, UR4, 0x1, UPT ;  /* 0x000000010400788c */ /* 0x000fd6000bf65070 */
.L_x_8:
[----:B------:R-:W3:Y:S01]  /*04f0*/  SHFL.IDX PT, R2, R54, RZ, 0x1f ;  /* 0x00001fff36027589 */ /* 0x000ee200000e0000 */
[----:B------:R-:W-:-:S04]  /*0500*/  UISETP.NE.AND UP0, UPT, UR22, 0x2, UPT ;  /* 0x000000021600788c */ /* 0x000fc8000bf05270 */
[----:B------:R-:W-:Y:S01]  /*0510*/  USEL UR37, URZ, 0x1, UP0 ;  /* 0x00000001ff257887 */ /* 0x000fe20008000000 */
[----:B---3--:R-:W-:-:S13]  /*0520*/  ISETP.NE.AND P0, PT, R2, RZ, PT ;  /* 0x000000ff0200720c */ /* 0x008fda0003f05270 */
[----:B------:R-:W-:Y:S05]  /*0530*/  @P0 BRA `(.L_x_9) ;  /* 0x0000000000680947 */ /* 0x000fea0003800000 */
[----:B------:R-:W3:Y:S01]  /*0540*/  S2UR UR4, SR_CgaCtaId ;  /* 0x00000000000479c3 */ /* 0x000ee20000008800 */
[----:B------:R-:W-:Y:S01]  /*0550*/  UMOV UR5, 0x400 ;  /* 0x0000040000057882 */ /* 0x000fe20000000000 */
[----:B------:R-:W-:Y:S01]  /*0560*/  UMOV UR8, 0x1 ;  /* 0x0000000100087882 */ /* 0x000fe20000000000 */
[----:B------:R-:W-:Y:S01]  /*0570*/  UMOV UR6, 0x4 ;  /* 0x0000000400067882 */ /* 0x000fe20000000000 */
[----:B------:R-:W-:-:S04]  /*0580*/  UIADD3 UR8, UPT, UPT, -UR8, 0x100000, URZ ;  /* 0x0010000008087890 */ /* 0x000fc8000fffe1ff */
[----:B------:R-:W-:Y:S02]  /*0590*/  USHF.L.U32 UR9, UR8, 0xb, URZ ;  /* 0x0000000b08097899 */ /* 0x000fe400080006ff */
[----:B------:R-:W-:Y:S02]  /*05a0*/  USHF.L.U32 UR8, UR8, 0x1, URZ ;  /* 0x0000000108087899 */ /* 0x000fe400080006ff */
[----:B------:R-:W-:-:S04]  /*05b0*/  UIADD3 UR6, UPT, UPT, -UR6, 0x100000, URZ ;  /* 0x0010000006067890 */ /* 0x000fc8000fffe1ff */
[----:B------:R-:W-:Y:S02]  /*05c0*/  USHF.L.U32 UR7, UR6, 0xb, URZ ;  /* 0x0000000b06077899 */ /* 0x000fe400080006ff */
[----:B------:R-:W-:Y:S01]  /*05d0*/  USHF.L.U32 UR6, UR6, 0x1, URZ ;  /* 0x0000000106067899 */ /* 0x000fe200080006ff */
[----:B------:R-:W-:Y:S01]  /*05e0*/  ELECT P0, URZ, PT ;  /* 0x0000000000ff782f */ /* 0x000fe20003800000 */
[----:B---3--:R-:W-:Y:S01]  /*05f0*/  ULEA UR4, UR4, UR5, 0x18 ;  /* 0x0000000504047291 */ /* 0x008fe2000f8ec0ff */
[----:B------:R-:W3:Y:S11]  /*0600*/  FENCE.VIEW.ASYNC.S ;  /* 0x00000000000073c6 */ /* 0x000ef60000000000 */
[----:B---3--:R3:W4:Y:S01]  /*0610*/  SYNCS.EXCH.64 URZ, [UR4], UR8 ;  /* 0x0000000804ff75b2 */ /* 0x0087220008000100 */
[----:B------:R3:W1:Y:S01]  /*0620*/  SYNCS.EXCH.64 URZ, [UR4+0x30], UR6 ;  /* 0x0000300604ff75b2 */ /* 0x0006620008000100 */
        /* <DEDUP_REMOVED lines=10> */
[----:B------:R-:W-:Y:S01]  /*06d0*/  NOP ;  /* 0x0000000000007918 */ /* 0x000fe20000000000 */
.L_x_9:
[----:B------:R-:W2:Y:S01]  /*06e0*/  SHFL.IDX PT, R2, R54, RZ, 0x1f ;  /* 0x00001fff36027589 */ /* 0x000ea200000e0000 */
[----:B------:R-:W-:Y:S01]  /*06f0*/  NOP ;  /* 0x0000000000007918 */ /* 0x000fe20000000000 */
[----:B--2---:R-:W-:-:S13]  /*0700*/  ISETP.NE.AND P0, PT, R2, 0x1, PT ;  /* 0x000000010200780c */ /* 0x004fda0003f05270 */
[----:B------:R-:W-:Y:S05]  /*0710*/  @P0 BRA `(.L_x_10) ;  /* 0x0000000000500947 */ /* 0x000fea0003800000 */
[----:B---3--:R-:W2:Y:S01]  /*0720*/  S2UR UR4, SR_CgaCtaId ;  /* 0x00000000000479c3 */ /* 0x008ea20000008800 */
        /* <DEDUP_REMOVED lines=10> */
[----:B--2---:R-:W-:Y:S01]  /*07d0*/  ULEA UR4, UR4, UR5, 0x18 ;  /* 0x0000000504047291 */ /* 0x004fe2000f8ec0ff */
[----:B------:R-:W2:Y:S11]  /*07e0*/  FENCE.VIEW.ASYNC.S ;  /* 0x00000000000073c6 */ /* 0x000eb60000000000 */
[----:B--2---:R2:W3:Y:S01]  /*07f0*/  SYNCS.EXCH.64 URZ, [UR4+0x60], UR8 ;  /* 0x0000600804ff75b2 */ /* 0x0044e20008000100 */
[----:B------:R2:W1:Y:S01]  /*0800*/  SYNCS.EXCH.64 URZ, [UR4+0x78], UR6 ;  /* 0x0000780604ff75b2 */ /* 0x0004620008000100 */
[----:B------:R2:W1:Y:S01]  /*0810*/  SYNCS.EXCH.64 URZ, [UR4+0x68], UR8 ;  /* 0x0000680804ff75b2 */ /* 0x0004620008000100 */
[----:B------:R2:W1:Y:S01]  /*0820*/  SYNCS.EXCH.64 URZ, [UR4+0x80], UR6 ;  /* 0x0000800604ff75b2 */ /* 0x0004620008000100 */
[----:B------:R2:W1:Y:S01]  /*0830*/  SYNCS.EXCH.64 URZ, [UR4+0x70], UR8 ;  /* 0x0000700804ff75b2 */ /* 0x0004620008000100 */
[----:B------:R2:W1:Y:S01]  /*0840*/  SYNCS.EXCH.64 URZ, [UR4+0x88], UR6 ;  /* 0x0000880604ff75b2 */ /* 0x0004620008000100 */
[----:B------:R-:W-:Y:S01]  /*0850*/  NOP ;  /* 0x0000000000007918 */ /* 0x000fe20000000000 */
.L_x_10:
[----:B------:R-:W4:Y:S01]  /*0860*/  SHFL.IDX PT, R2, R54, RZ, 0x1f ;  /* 0x00001fff36027589 */ /* 0x000f2200000e0000 */
[----:B------:R-:W-:Y:S01]  /*0870*/  NOP ;  /* 0x0000000000007918 */ /* 0x000fe20000000000 */
[----:B----4-:R-:W-:-:S13]  /*0880*/  ISETP.NE.AND P0, PT, R2, 0x3, PT ;  /* 0x000000030200780c */ /* 0x010fda0003f05270 */
[----:B------:R-:W-:Y:S05]  /*0890*/  @P0 BRA `(.L_x_11) ;  /* 0x0000000000300947 */ /* 0x000fea0003800000 */
[----:B--23--:R-:W2:Y:S01]  /*08a0*/  S2UR UR6, SR_CgaCtaId ;  /* 0x00000000000679c3 */ /* 0x00cea20000008800 */
[----:B------:R-:W-:Y:S01]  /*08b0*/  UMOV UR4, 0x400 ;  /* 0x0000040000047882 */ /* 0x000fe20000000000 */
[----:B------:R-:W-:Y:S01]  /*08c0*/  UMOV UR5, 0x20 ;  /* 0x0000002000057882 */ /* 0x000fe20000000000 */
[----:B------:R-:W-:Y:S01]  /*08d0*/  ELECT P0, URZ, PT ;  /* 0x0000000000ff782f */ /* 0x000fe20003800000 */
[----:B--2---:R-:W-:Y:S02]  /*08e0*/  ULEA UR6, UR6, UR4, 0x18 ;  /* 0x0000000406067291 */ /* 0x004fe4000f8ec0ff */
[----:B------:R-:W-:-:S04]  /*08f0*/  UIADD3 UR4, UPT, UPT, -UR5, 0x100000, URZ ;  /* 0x0010000005047890 */ /* 0x000fc8000fffe1ff */
[----:B------:R-:W-:Y:S02]  /*0900*/  USHF.L.U32 UR5, UR4, 0xb, URZ ;  /* 0x0000000b04057899 */ /* 0x000fe400080006ff */
[----:B------:R-:W-:Y:S01]  /*0910*/  USHF.L.U32 UR4, UR4, 0x1, URZ ;  /* 0x0000000104047899 */ /* 0x000fe200080006ff */
[----:B------:R-:W2:Y:S11]  /*0920*/  FENCE.VIEW.ASYNC.S ;  /* 0x00000000000073c6 */ /* 0x000eb60000000000 */
[----:B--2---:R4:W2:Y:S01]  /*0930*/  SYNCS.EXCH.64 URZ, [UR6+0x90], UR4 ;  /* 0x0000900406ff75b2 */ /* 0x0048a20008000100 */
[----:B------:R4:W3:Y:S02]  /*0940*/  SYNCS.EXCH.64 URZ, [UR6+0x98], UR4 ;  /* 0x0000980406ff75b2 */ /* 0x0008e40008000100 */
[----:B----4-:R-:W-:Y:S01]  /*0950*/  NOP ;  /* 0x0000000000007918 */ /* 0x010fe20000000000 */
.L_x_11:
[----:B------:R-:W4:Y:S01]  /*0960*/  SHFL.IDX PT, R2, R54, RZ, 0x1f ;  /* 0x00001fff36027589 */ /* 0x000f2200000e0000 */
[----:B------:R-:W-:Y:S01]  /*0970*/  NOP ;  /* 0x0000000000007918 */ /* 0x000fe20000000000 */
[----:B----4-:R-:W-:-:S13]  /*0980*/  ISETP.NE.AND P0, PT, R2, 0x4, PT ;  /* 0x000000040200780c */ /* 0x010fda0003f05270 */
[----:B------:R-:W-:Y:S05]  /*0990*/  @P0 BRA `(.L_x_12) ;  /* 0x00000000004c0947 */ /* 0x000fea0003800000 */
[----:B--23--:R-:W2:Y:S01]  /*09a0*/  S2UR UR6, SR_CgaCtaId ;  /* 0x00000000000679c3 */ /* 0x00cea20000008800 */
[----:B------:R-:W-:Y:S01]  /*09b0*/  UMOV UR4, 0x3a0 ;  /* 0x000003a000047882 */ /* 0x000fe20000000000 */
[----:B------:R-:W-:Y:S01]  /*09c0*/  UMOV UR5, 0x400 ;  /* 0x0000040000057882 */ /* 0x000fe20000000000 */
[----:B------:R-:W-:Y:S01]  /*09d0*/  USEL UR4, UR4, 0x320, UP3 ;  /* 0x0000032004047887 */ /* 0x000fe20009800000 */
[----:B------:R-:W-:Y:S01]  /*09e0*/  UMOV UR8, 0x1 ;  /* 0x0000000100087882 */ /* 0x000fe20000000000 */
[----:B------:R-:W-:Y:S01]  /*09f0*/  ELECT P0, URZ, PT ;  /* 0x0000000000ff782f */ /* 0x000fe20003800000 */
[----:B------:R-:W-:-:S04]  /*0a00*/  UIADD3 UR8, UPT, UPT, -UR8, 0x100000, URZ ;  /* 0x0010000008087890 */ /* 0x000fc8000fffe1ff */
[----:B------:R-:W-:Y:S02]  /*0a10*/  USHF.L.U32 UR9, UR8, 0xb, URZ ;  /* 0x0000000b08097899 */ /* 0x000fe400080006ff */
[----:B------:R-:W-:Y:S02]  /*0a20*/  USHF.L.U32 UR8, UR8, 0x1, URZ ;  /* 0x0000000108087899 */ /* 0x000fe400080006ff */
[----:B--2---:R-:W-:Y:S02]  /*0a30*/  ULEA UR6, UR6, UR5, 0x18 ;  /* 0x0000000506067291 */ /* 0x004fe4000f8ec0ff */
[----:B------:R-:W-:-:S04]  /*0a40*/  UIADD3 UR4, UPT, UPT, -UR4, 0x100000, URZ ;  /* 0x0010000004047890 */ /* 0x000fc8000fffe1ff */
[----:B------:R-:W-:Y:S02]  /*0a50*/  USHF.L.U32 UR5, UR4, 0xb, URZ ;  /* 0x0000000b04057899 */ /* 0x000fe400080006ff */
[----:B------:R-:W-:Y:S01]  /*0a60*/  USHF.L.U32 UR4, UR4, 0x1, URZ ;  /* 0x0000000104047899 */ /* 0x000fe200080006ff */
[----:B------:R-:W2:Y:S03]  /*0a70*/  FENCE.VIEW.ASYNC.S ;  /* 0x00000000000073c6 */ /* 0x000ea60000000000 */
[----:B--2---:R4:W2:Y:S08]  /*0a80*/  SYNCS.EXCH.64 URZ, [UR6+0xa0], UR8 ;  /* 0x0000a00806ff75b2 */ /* 0x0048b00008000100 */
[----:B------:R4:W3:Y:S01]  /*0a90*/  SYNCS.EXCH.64 URZ, [UR6+0xb0], UR4 ;  /* 0x0000b00406ff75b2 */ /* 0x0008e20008000100 */
[----:B------:R4:W1:Y:S01]  /*0aa0*/  SYNCS.EXCH.64 URZ, [UR6+0xa8], UR8 ;  /* 0x0000a80806ff75b2 */ /* 0x0008620008000100 */
[----:B------:R4:W1:Y:S02]  /*0ab0*/  SYNCS.EXCH.64 URZ, [UR6+0xb8], UR4 ;  /* 0x0000b80406ff75b2 */ /* 0x0008640008000100 */
[----:B----4-:R-:W-:Y:S01]  /*0ac0*/  NOP ;  /* 0x0000000000007918 */ /* 0x010fe20000000000 */
.L_x_12:
[----:B------:R-:W4:Y:S01]  /*0ad0*/  SHFL.IDX PT, R2, R54, RZ, 0x1f ;  /* 0x00001fff36027589 */ /* 0x000f2200000e0000 */
[----:B------:R-:W-:Y:S01]  /*0ae0*/  NOP ;  /* 0x0000000000007918 */ /* 0x000fe20000000000 */
[----:B----4-:R-:W-:-:S13]  /*0af0*/  ISETP.NE.AND P0, PT, R2, 0x5, PT ;  /* 0x000000050200780c */ /* 0x010fda0003f05270 */
[----:B------:R-:W-:Y:S05]  /*0b00*/  @P0 BRA `(.L_x_13) ;  /* 0x0000000000580947 */ /* 0x000fea0003800000 */
[----:B--23--:R-:W2:Y:S01]  /*0b10*/  S2UR UR4, SR_CgaCtaId ;  /* 0x00000000000479c3 */ /* 0x00cea20000008800 */
        /* <DEDUP_REMOVED lines=12> */
[----:B--2---:R4:W2:Y:S01]  /*0be0*/  SYNCS.EXCH.64 URZ, [UR4+0xc0], UR8 ;  /* 0x0000c00804ff75b2 */ /* 0x0048a20008000100 */
[----:B------:R4:W3:Y:S01]  /*0bf0*/  SYNCS.EXCH.64 URZ, [UR4+0xe0], UR6 ;  /* 0x0000e00604ff75b2 */ /* 0x0008e20008000100 */
[----:B------:R4:W1:Y:S01]  /*0c00*/  SYNCS.EXCH.64 URZ, [UR4+0xc8], UR8 ;  /* 0x0000c80804ff75b2 */ /* 0x0008620008000100 */
[----:B------:R4:W1:Y:S01]  /*0c10*/  SYNCS.EXCH.64 URZ, [UR4+0xe8], UR6 ;  /* 0x0000e80604ff75b2 */ /* 0x0008620008000100 */
[----:B------:R4:W1:Y:S01]  /*0c20*/  SYNCS.EXCH.64 URZ, [UR4+0xd0], UR8 ;  /* 0x0000d00804ff75b2 */ /* 0x0008620008000100 */
[----:B------:R4:W1:Y:S01]  /*0c30*/  SYNCS.EXCH.64 URZ, [UR4+0xf0], UR6 ;  /* 0x0000f00604ff75b2 */ /* 0x0008620008000100 */
[----:B------:R4:W1:Y:S01]  /*0c40*/  SYNCS.EXCH.64 URZ, [UR4+0xd8], UR8 ;  /* 0x0000d80804ff75b2 */ /* 0x0008620008000100 */
[----:B------:R4:W1:Y:S02]  /*0c50*/  SYNCS.EXCH.64 URZ, [UR4+0xf8], UR6 ;  /* 0x0000f80604ff75b2 */ /* 0x0008640008000100 */
[----:B----4-:R-:W-:Y:S01]  /*0c60*/  NOP ;  /* 0x0000000000007918 */ /* 0x010fe20000000000 */
.L_x_13:
[----:B------:R-:W4:Y:S01]  /*0c70*/  SHFL.IDX PT, R2, R54, RZ, 0x1f ;  /* 0x00001fff36027589 */ /* 0x000f2200000e0000 */
[----:B------:R-:W1:Y:S01]  /*0c80*/  S2UR UR54, SR_CgaCtaId ;  /* 0x00000000003679c3 */ /* 0x000e620000008800 */
[----:B------:R-:W-:Y:S01]  /*0c90*/  NOP ;  /* 0x0000000000007918 */ /* 0x000fe20000000000 */
[----:B----4-:R-:W-:-:S13]  /*0ca0*/  ISETP.NE.AND P0, PT, R2, 0x3, PT ;  /* 0x000000030200780c */ /* 0x010fda0003f05270 */
[----:B-1----:R-:W-:Y:S05]  /*0cb0*/  @P0 BRA `(.L_x_14) ;  /* 0x0000000000340947 */ /* 0x002fea0003800000 */
[----:B--23--:R-:W-:Y:S01]  /*0cc0*/  UMOV UR4, 0x400 ;  /* 0x0000040000047882 */ /* 0x00cfe20000000000 */
[----:B------:R-:W-:Y:S01]  /*0cd0*/  UMOV UR6, 0x20 ;  /* 0x0000002000067882 */ /* 0x000fe20000000000 */
[----:B------:R-:W-:Y:S02]  /*0ce0*/  ULEA UR4, UR54, UR4, 0x18 ;  /* 0x0000000436047291 */ /* 0x000fe4000f8ec0ff */
[----:B------:R-:W-:-:S04]  /*0cf0*/  UIADD3 UR6, UPT, UPT, -UR6, 0x100000, URZ ;  /* 0x0010000006067890 */ /* 0x000fc8000fffe1ff */
[----:B------:R-:W-:Y:S02]  /*0d00*/  USHF.L.U32 UR7, UR6, 0xb, URZ ;  /* 0x0000000b06077899 */ /* 0x000fe400080006ff */
[----:B------:R-:W-:Y:S01]  /*0d10*/  USHF.L.U32 UR6, UR6, 0x1, URZ ;  /* 0x0000000106067899 */ /* 0x000fe200080006ff */
[----:B------:R-:W-:Y:S01]  /*0d20*/  ELECT P0, URZ, PT ;  /* 0x0000000000ff782f */ /* 0x000fe20003800000 */
[----:B------:R-:W1:Y:S10]  /*0d30*/  FENCE.VIEW.ASYNC.S ;  /* 0x00000000000073c6 */ /* 0x000e740000000000 */
[----:B-1----:R1:W4:Y:S01]  /*0d40*/  SYNCS.EXCH.64 URZ, [UR4+0x100], UR6 ;  /* 0x0001000604ff75b2 */ /* 0x0023220008000100 */
[----:B------:R1:W2:Y:S01]  /*0d50*/  SYNCS.EXCH.64 URZ, [UR4+0x110], UR6 ;  /* 0x0001100604ff75b2 */ /* 0x0002a20008000100 */
[----:B------:R1:W3:Y:S01]  /*0d60*/  SYNCS.EXCH.64 URZ, [UR4+0x108], UR6 ;  /* 0x0001080604ff75b2 */ /* 0x0002e20008000100 */
[----:B------:R1:W1:Y:S01]  /*0d70*/  SYNCS.EXCH.64 URZ, [UR4+0x118], UR6 ;  /* 0x0001180604ff75b2 */ /* 0x0002620008000100 */
[----:B------:R-:W-:Y:S01]  /*0d80*/  NOP ;  /* 0x0000000000007918 */ /* 0x000fe20000000000 */
.L_x_14:
[----:B-123--:R-:W1:Y:S01]  /*0d90*/  LDCU UR4, c[0x0][0x36c] ;  /* 0x00006d80ff0477ac */ /* 0x00ee620008000800 */
[----:B------:R-:W-:Y:S01]  /*0da0*/  ISETP.NE.OR P3, PT, R0, 0x2, !P3 ;  /* 0x000000020000780c */ /* 0x000fe20005f65670 */
[----:B------:R-:W-:Y:S01]  /*0db0*/  NOP ;  /* 0x0000000000007918 */ /* 0x000fe20000000000 */
[----:B------:R-:W-:Y:S01]  /*0dc0*/  LOP3.LUT R0, R64, 0x1f, RZ, 0xc0, !PT ;  /* 0x0000001f40007812 */ /* 0x000fe200078ec0ff */
[----:B------:R-:W-:Y:S02]  /*0dd0*/  UISETP.NE.AND UP4, UPT, UR22, URZ, UPT ;  /* 0x000000ff1600728c */ /* 0x000fe4000bf85270 */
[----:B-1----:R-:W-:-:S09]  /*0de0*/  UISETP.EQ.U32.AND UP5, UPT, UR4, 0x1, UPT ;  /* 0x000000010400788c */ /* 0x002fd2000bfa2070 */
[----:B------:R-:W-:Y:S05]  /*0df0*/  BRA.U !UP5, `(.L_x_15) ;  /* 0x000000010d087547 */ /* 0x000fea000b800000 */
[----:B----4-:R-:W-:Y:S01]  /*0e00*/  UCGABAR_ARV ;  /* 0x00000000000079c7 */ /* 0x010fe20008000000 */
[----:B------:R-:W-:Y:S05]  /*0e10*/  BRA `(.L_x_16) ;  /* 0x0000000000047947 */ /* 0x000fea0003800000 */
.L_x_15:
[----:B----4-:R-:W-:Y:S01]  /*0e20*/  NOP ;  /* 0x0000000000007918 */ /* 0x010fe20000000000 */
.L_x_16:
[----:B------:R-:W1:Y:S01]  /*0e30*/  S2UR UR7, SR_CTAID.X ;  /* 0x00000000000779c3 */ /* 0x000e620000002500 */
[----:B------:R-:W-:-:S05]  /*0e40*/  CS2R.32 R56, SR_CgaSize ;  /* 0x0000000000387805 */ /* 0x000fca0000008a00 */
[----:B------:R-:W-:-:S05]  /*0e50*/  IMAD R56, R56, -0xa0, RZ ;  /* 0xffffff6038387824 */ /* 0x000fca00078e02ff */
[----:B------:R-:W-:-:S14]  /*0e60*/  R2UR UR5, R56 ;  /* 0x00000000380572ca */ /* 0x000fdc00000e0000 */
[----:B------:R-:W2:Y:S01]  /*0e70*/  LDCU UR5, c[0x0][UR5+0x2b0] ;  /* 0x00005600050577ac */ /* 0x000ea20008000800 */
[----:B------:R-:W-:-:S05]  /*0e80*/  CS2R.32 R56, SR_CgaSize ;  /* 0x0000000000387805 */ /* 0x000fca0000008a00 */
[----:B------:R-:W-:-:S05]  /*0e90*/  IMAD R56, R56, -0xa0, RZ ;  /* 0xffffff6038387824 */ /* 0x000fca00078e02ff */
[----:B------:R-:W-:-:S14]  /*0ea0*/  R2UR UR4, R56 ;  /* 0x00000000380472ca */ /* 0x000fdc00000e0000 */
[----:B------:R-:W3:Y:S01]  /*0eb0*/  LDCU UR4, c[0x0][UR4+0x2b4] ;  /* 0x00005680040477ac */ /* 0x000ee20008000800 */
[----:B------:R-:W4:Y:S01]  /*0ec0*/  S2UR UR8, SR_CTAID.Y ;  /* 0x00000000000879c3 */ /* 0x000f220000002600 */
[----:B------:R-:W-:-:S05]  /*0ed0*/  CS2R.32 R56, SR_CgaSize ;  /* 0x0000000000387805 */ /* 0x000fca0000008a00 */
[----:B------:R-:W-:-:S05]  /*0ee0*/  IMAD R56, R56, -0xa0, RZ ;  /* 0xffffff6038387824 */ /* 0x000fca00078e02ff */
[----:B------:R-:W-:-:S14]  /*0ef0*/  R2UR UR9, R56 ;  /* 0x00000000380972ca */ /* 0x000fdc00000e0000 */
[----:B------:R-:W3:Y:S01]  /*0f00*/  LDCU UR9, c[0x0][UR9+0x2a0] ;  /* 0x00005400090977ac */ /* 0x000ee20008000800 */
[----:B------:R-:W-:-:S05]  /*0f10*/  CS2R.32 R56, SR_CgaSize ;  /* 0x0000000000387805 */ /* 0x000fca0000008a00 */
[----:B------:R-:W-:-:S05]  /*0f20*/  IMAD R56, R56, -0xa0, RZ ;  /* 0xffffff6038387824 */ /* 0x000fca00078e02ff */
[----:B------:R-:W-:-:S14]  /*0f30*/  R2UR UR10, R56 ;  /* 0x00000000380a72ca */ /* 0x000fdc00000e0000 */
[----:B------:R-:W3:Y:S01]  /*0f40*/  LDCU UR10, c[0x0][UR10+0x2a4] ;  /* 0x000054800a0a77ac */ /* 0x000ee20008000800 */
[----:B------:R-:W3:Y:S01]  /*0f50*/  S2UR UR36, SR_CTAID.Z ;  /* 0x00000000002479c3 */ /* 0x000ee20000002700 */
[----:B------:R-:W3:Y:S01]  /*0f60*/  LDCU UR23, c[0x0][0xb24] ;  /* 0x00016480ff1777ac */ /* 0x000ee20008000800 */
[----:B------:R-:W3:Y:S01]  /*0f70*/  LDCU UR42, c[0x0][0xb24] ;  /* 0x00016480ff2a77ac */ /* 0x000ee20008000800 */
[----:B-1----:R-:W-:Y:S01]  /*0f80*/  I2FP.F32.U32 R3, UR7 ;  /* 0x0000000700037c45 */ /* 0x002fe20008201000 */
[----:B------:R-:W1:Y:S04]  /*0f90*/  LDCU UR27, c[0x0][0xb30] ;  /* 0x00016600ff1b77ac */ /* 0x000e680008000800 */
[----:B--2---:R-:W-:Y:S01]  /*0fa0*/  FMUL R3, R3, UR5 ;  /* 0x0000000503037c20 */ /* 0x004fe20008400000 */
[----:B------:R-:W-:Y:S01]  /*0fb0*/  USHF.L.U32 UR29, UR54, 0x9, URZ ;  /* 0x00000009361d7899 */ /* 0x000fe200080006ff */
[----:B----4-:R-:W-:Y:S01]  /*0fc0*/  I2FP.F32.U32 R2, UR8 ;  /* 0x0000000800027c45 */ /* 0x010fe20008201000 */
[----:B------:R-:W-:Y:S01]  /*0fd0*/  UMOV UR25, UR7 ;  /* 0x0000000700197c82 */ /* 0x000fe20008000000 */
[----:B------:R-:W-:-:S02]  /*0fe0*/  UMOV UR26, UR8 ;  /* 0x00000008001a7c82 */ /* 0x000fc40008000000 */
[----:B------:R-:W2:Y:S01]  /*0ff0*/  F2I.U32.TRUNC.NTZ R3, R3 ;  /* 0x0000000300037305 */ /* 0x000ea2000020f000 */
[----:B---3--:R-:W-:Y:S01]  /*1000*/  UISETP.GE.AND UP2, UPT, UR23, 0x1, UPT ;  /* 0x000000011700788c */ /* 0x008fe2000bf46270 */
[----:B------:R-:W-:-:S06]  /*1010*/  FMUL R2, R2, UR4 ;  /* 0x0000000402027c20 */ /* 0x000fcc0008400000 */
[----:B------:R-:W3:Y:S01]  /*1020*/  F2I.U32.TRUNC.NTZ R2, R2 ;  /* 0x0000000200027305 */ /* 0x000ee2000020f000 */
[----:B--2---:R-:W-:Y:S02]  /*1030*/  R2UR UR4, R3 ;  /* 0x00000000030472ca */ /* 0x004fe400000e0000 */
[----:B---3--:R-:W-:Y:S02]  /*1040*/  R2UR UR6, R2 ;  /* 0x00000000020672ca */ /* 0x008fe400000e0000 */
[----:B------:R-:W-:-:S09]  /*1050*/  PRMT R2, RZ, 0x7610, R2 ;  /* 0x00007610ff027816 */ /* 0x000fd20000000002 */
[----:B------:R-:W-:-:S04]  /*1060*/  UIADD3 UR5, UPT, UPT, -UR4, URZ, URZ ;  /* 0x000000ff04057290 */ /* 0x000fc8000fffe1ff */
[----:B------:R-:W-:Y:S02]  /*1070*/  UIMAD UR5, UR9, UR5, UR7 ;  /* 0x00000005090572a4 */ /* 0x000fe4000f8e0207 */
[----:B------:R-:W-:-:S04]  /*1080*/  UIADD3 UR4, UPT, UPT, -UR6, URZ, URZ ;  /* 0x000000ff06047290 */ /* 0x000fc8000fffe1ff */
[----:B------:R-:W-:Y:S01]  /*1090*/  IMAD.U32 R56, RZ, RZ, UR5 ;  /* 0x00000005ff387e24 */ /* 0x000fe2000f8e00ff */
[----:B------:R-:W-:-:S06]  /*10a0*/  UIMAD UR4, UR10, UR4, UR8 ;  /* 0x000000040a0472a4 */ /* 0x000fcc000f8e0208 */
[----:B------:R-:W-:Y:S01]  /*10b0*/  IMAD.U32 R55, RZ, RZ, UR4 ;  /* 0x00000004ff377e24 */ /* 0x000fe2000f8e00ff */
[----:B-1----:R-:W-:Y:S06]  /*10c0*/  BRA.U UP4, `(.L_x_17) ;  /* 0x0000000104487547 */ /* 0x002fec000b800000 */
[----:B------:R-:W-:Y:S02]  /*10d0*/  R2UR UR4, R55 ;  /* 0x00000000370472ca */ /* 0x000fe400000e0000 */
[----:B------:R-:W-:-:S11]  /*10e0*/  R2UR UR6, R56 ;  /* 0x00000000380672ca */ /* 0x000fd600000e0000 */
[----:B------:R-:W-:Y:S02]  /*10f0*/  UISETP.NE.AND UP0, UPT, UR4, URZ, UPT ;  /* 0x000000ff0400728c */ /* 0x000fe4000bf05270 */
[----:B------:R-:W-:Y:S02]  /*1100*/  UISETP.NE.AND UP1, UPT, UR4, 0x1, UPT ;  /* 0x000000010400788c */ /* 0x000fe4000bf25270 */
[----:B------:R-:W-:Y:S02]  /*1110*/  UISETP.EQ.OR UP0, UPT, UR6, URZ, !UP0 ;  /* 0x000000ff0600728c */ /* 0x000fe4000c702670 */
[----:B------:R-:W-:Y:S02]  /*1120*/  USEL UR5, URZ, 0x2, UP1 ;  /* 0x00000002ff057887 */ /* 0x000fe40008800000 */
[----:B------:R-:W-:Y:S02]  /*1130*/  USEL UR8, URZ, 0x1, !UP0 ;  /* 0x00000001ff087887 */ /* 0x000fe4000c000000 */
[----:B------:R-:W-:-:S02]  /*1140*/  UISETP.NE.AND UP0, UPT, UR4, 0x2, UPT ;  /* 0x000000020400788c */ /* 0x000fc4000bf05270 */
[----:B------:R-:W-:Y:S02]  /*1150*/  UISETP.NE.AND UP1, UPT, UR4, 0x3, UPT ;  /* 0x000000030400788c */ /* 0x000fe4000bf25270 */
[----:B------:R-:W-:Y:S02]  /*1160*/  USEL UR4, URZ, 0x4, UP0 ;  /* 0x00000004ff047887 */ /* 0x000fe40008000000 */
[----:B------:R-:W-:Y:S02]  /*1170*/  UISETP.NE.AND UP0, UPT, UR6, URZ, UPT ;  /* 0x000000ff0600728c */ /* 0x000fe4000bf05270 */
[----:B------:R-:W-:Y:S02]  /*1180*/  USEL UR6, URZ, 0x8, UP1 ;  /* 0x00000008ff067887 */ /* 0x000fe40008800000 */
[----:B------:R-:W-:Y:S02]  /*1190*/  USEL UR7, UR5, 0x2, UP0 ;  /* 0x0000000205077887 */ /* 0x000fe40008000000 */
[----:B------:R-:W-:-:S02]  /*11a0*/  USEL UR4, UR4, 0x4, UP0 ;  /* 0x0000000404047887 */ /* 0x000fc40008000000 */
[----:B------:R-:W-:Y:S02]  /*11b0*/  USEL UR5, UR6, 0x8, UP0 ;  /* 0x0000000806057887 */ /* 0x000fe40008000000 */
[----:B------:R-:W-:-:S04]  /*11c0*/  UIADD3 UR4, UPT, UPT, UR4, UR7, UR8 ;  /* 0x0000000704047290 */ /* 0x000fc8000fffe008 */
[----:B------:R-:W-:-:S06]  /*11d0*/  UIADD3 UR4, UPT, UPT, UR4, UR5, URZ ;  /* 0x0000000504047290 */ /* 0x000fcc000fffe0ff */
[----:B------:R-:W-:Y:S02]  /*11e0*/  IMAD.U32 R2, RZ, RZ, UR4 ;  /* 0x00000004ff027e24 */ /* 0x000fe4000f8e00ff */
.L_x_17:
[----:B------:R-:W-:Y:S05]  /*11f0*/  BRA.U !UP2, `(.L_x_18) ;  /* 0x000000010ad47547 */ /* 0x000fea000b800000 */
[----:B------:R-:W1:Y:S01]  /*1200*/  LDCU.128 UR12, c[0x0][0xb10] ;  /* 0x00016200ff0c77ac */ /* 0x000e620008000c00 */
[----:B------:R-:W2:Y:S01]  /*1210*/  LDCU UR6, c[0x0][0x370] ;  /* 0x00006e00ff0677ac */ /* 0x000ea20008000800 */
[----:B------:R-:W3:Y:S01]  /*1220*/  LDCU UR5, c[0x0][0x374] ;  /* 0x00006e80ff0577ac */ /* 0x000ee20008000800 */
[----:B------:R-:W4:Y:S01]  /*1230*/  LDCU UR24, c[0x0][0xb0c] ;  /* 0x00016180ff1877ac */ /* 0x000f220008000800 */
[----:B------:R-:W4:Y:S01]  /*1240*/  LDCU UR4, c[0x0][0xb20] ;  /* 0x00016400ff0477ac */ /* 0x000f220008000800 */
[----:B------:R-:W4:Y:S01]  /*1250*/  LDCU.64 UR8, c[0x0][0xb28] ;  /* 0x00016500ff0877ac */ /* 0x000f220008000a00 */
[----:B-1----:R-:W-:Y:S02]  /*1260*/  UISETP.NE.AND UP0, UPT, UR14, 0x1, UPT ;  /* 0x000000010e00788c */ /* 0x002fe4000bf05270 */
[----:B---3--:R-:W-:Y:S02]  /*1270*/  UIMAD.WIDE.U32 UR10, UR5, UR15, URZ ;  /* 0x0000000f050a72a5 */ /* 0x008fe4000f8e00ff */
[----:B--2---:R-:W-:-:S02]  /*1280*/  UIMAD.WIDE.U32 UR18, UR6, UR12, URZ ;  /* 0x0000000c061272a5 */ /* 0x004fc4000f8e00ff */
[----:B----4-:R-:W-:Y:S02]  /*1290*/  UISETP.NE.AND UP1, UPT, UR24, 0x1, UPT ;  /* 0x000000011800788c */ /* 0x010fe4000bf25270 */
[----:B------:R-:W-:Y:S01]  /*12a0*/  UISETP.NE.AND UP2, UPT, UR23, 0x1, UPT ;  /* 0x000000011700788c */ /* 0x000fe2000bf45270 */
[----:B------:R-:W-:Y:S02]  /*12b0*/  UMOV UR10, UR11 ;  /* 0x0000000b000a7c82 */ /* 0x000fe40008000000 */
[----:B------:R-:W-:Y:S01]  /*12c0*/  UMOV UR18, UR19 ;  /* 0x0000001300127c82 */ /* 0x000fe20008000000 */
[----:B------:R-:W-:Y:S02]  /*12d0*/  @UP0 USHF.R.U32.HI UR5, URZ, UR4, UR10 ;  /* 0x00000004ff050299 */ /* 0x000fe4000801160a */
[----:B------:R-:W-:Y:S02]  /*12e0*/  UIMAD.WIDE.U32 UR20, UR26, UR15, URZ ;  /* 0x0000000f1a1472a5 */ /* 0x000fe4000f8e00ff */
[----:B------:R-:W-:-:S02]  /*12f0*/  UIMAD.WIDE.U32 UR10, UR5, UR8, URZ ;  /* 0x00000008050a72a5 */ /* 0x000fc4000f8e00ff */
[----:B------:R-:W-:Y:S02]  /*1300*/  @UP1 USHF.R.U32.HI UR6, URZ, UR13, UR18 ;  /* 0x0000000dff061299 */ /* 0x000fe40008011612 */
[----:B------:R-:W-:Y:S02]  /*1310*/  UIMAD.WIDE.U32 UR16, UR25, UR12, URZ ;  /* 0x0000000c191072a5 */ /* 0x000fe4000f8e00ff */
[----:B------:R-:W-:Y:S01]  /*1320*/  UIMAD.WIDE.U32 UR18, UR6, UR8, URZ ;  /* 0x00000008061272a5 */ /* 0x000fe2000f8e00ff */
[----:B------:R-:W-:Y:S01]  /*1330*/  UMOV UR20, UR21 ;  /* 0x0000001500147c82 */ /* 0x000fe20008000000 */
[----:B------:R-:W-:Y:S01]  /*1340*/  UMOV UR10, UR11 ;  /* 0x0000000b000a7c82 */ /* 0x000fe20008000000 */
[----:B------:R-:W-:Y:S02]  /*1350*/  USHF.R.U32.HI UR20, URZ, UR4, UR20 ;  /* 0x00000004ff147299 */ /* 0x000fe40008011614 */
[----:B------:R-:W-:Y:S02]  /*1360*/  @UP2 USHF.R.U32.HI UR5, URZ, UR9, UR10 ;  /* 0x00000009ff052299 */ /* 0x000fe4000801160a */
[----:B------:R-:W-:Y:S01]  /*1370*/  UMOV UR7, UR19 ;  /* 0x0000001300077c82 */ /* 0x000fe20008000000 */
[----:B------:R-:W-:Y:S01]  /*1380*/  UMOV UR16, UR17 ;  /* 0x0000001100107c82 */ /* 0x000fe20008000000 */
[----:B------:R-:W-:-:S02]  /*1390*/  @UP2 USHF.R.U32.HI UR6, URZ, UR9, UR7 ;  /* 0x00000009ff062299 */ /* 0x000fc40008011607 */
[----:B------:R-:W-:Y:S02]  /*13a0*/  USHF.R.U32.HI UR13, URZ, UR13, UR16 ;  /* 0x0000000dff0d7299 */ /* 0x000fe40008011610 */
[----:B------:R-:W-:Y:S02]  /*13b0*/  USEL UR4, UR26, UR20, !UP0 ;  /* 0x000000141a047287 */ /* 0x000fe4000c000000 */
[----:B------:R-:W-:Y:S02]  /*13c0*/  UIMAD UR7, UR5, UR23, URZ ;  /* 0x00000017050772a4 */ /* 0x000fe4000f8e02ff */
[----:B------:R-:W-:Y:S02]  /*13d0*/  USEL UR5, UR25, UR13, !UP1 ;  /* 0x0000000d19057287 */ /* 0x000fe4000c800000 */
[----:B------:R-:W-:Y:S02]  /*13e0*/  UIMAD UR12, UR6, UR23, URZ ;  /* 0x00000017060c72a4 */ /* 0x000fe4000f8e02ff */
[----:B------:R-:W-:-:S02]  /*13f0*/  UISETP.GE.AND UP0, UPT, UR4, UR7, UPT ;  /* 0x000000070400728c */ /* 0x000fc4000bf06270 */
[----:B------:R-:W-:Y:S02]  /*1400*/  UIMAD.WIDE.U32 UR10, UR4, UR8, URZ ;  /* 0x00000008040a72a5 */ /* 0x000fe4000f8e00ff */
[----:B------:R-:W-:Y:S02]  /*1410*/  UISETP.GE.OR UP0, UPT, UR5, UR12, UP0 ;  /* 0x0000000c0500728c */ /* 0x000fe40008706670 */
[----:B------:R-:W-:Y:S02]  /*1420*/  UIMAD.WIDE.U32 UR12, UR5, UR8, URZ ;  /* 0x00000008050c72a5 */ /* 0x000fe4000f8e00ff */
[----:B------:R-:W-:Y:S01]  /*1430*/  UIADD3 UR10, UPT, UPT, -UR4, URZ, URZ ;  /* 0x000000ff040a7290 */ /* 0x000fe2000fffe1ff */
[----:B------:R-:W-:Y:S01]  /*1440*/  UMOV UR8, UR11 ;  /* 0x0000000b00087c82 */ /* 0x000fe20008000000 */
[----:B------:R-:W-:Y:S02]  /*1450*/  UIADD3 UR11, UPT, UPT, -UR5, URZ, URZ ;  /* 0x000000ff050b7290 */ /* 0x000fe4000fffe1ff */
[----:B------:R-:W-:-:S03]  /*1460*/  USHF.R.U32.HI UR8, URZ, UR9, UR8 ;  /* 0x00000009ff087299 */ /* 0x000fc60008011608 */
[----:B------:R-:W-:Y:S01]  /*1470*/  @!UP0 UMOV UR7, UR13 ;  /* 0x0000000d00078c82 */ /* 0x000fe20008000000 */
[----:B------:R-:W-:Y:S02]  /*1480*/  UIMAD UR26, UR14, UR10, UR26 ;  /* 0x0000000a0e1a72a4 */ /* 0x000fe4000f8e021a */
[----:B------:R-:W-:Y:S02]  /*1490*/  USEL UR8, UR4, UR8, !UP2 ;  /* 0x0000000804087287 */ /* 0x000fe4000d000000 */
[----:B------:R-:W-:Y:S02]  /*14a0*/  @!UP0 USHF.R.U32.HI UR7, URZ, UR9, UR7 ;  /* 0x00000009ff078299 */ /* 0x000fe40008011607 */
[----:B------:R-:W-:Y:S02]  /*14b0*/  UIADD3 UR9, UPT, UPT, -UR8, URZ, URZ ;  /* 0x000000ff08097290 */ /* 0x000fe4000fffe1ff */
[----:B------:R-:W-:Y:S02]  /*14c0*/  @!UP0 USEL UR7, UR5, UR7, !UP2 ;  /* 0x0000000705078287 */ /* 0x000fe4000d000000 */
[----:B------:R-:W-:-:S02]  /*14d0*/  UIMAD UR9, UR23, UR9, UR4 ;  /* 0x00000009170972a4 */ /* 0x000fc4000f8e0204 */
[----:B------:R-:W-:Y:S02]  /*14e0*/  @!UP0 UIADD3 UR8, UPT, UPT, UR8, -UR7, URZ ;  /* 0x8000000708088290 */ /* 0x000fe4000fffe0ff */
[----:B------:R-:W-:Y:S02]  /*14f0*/  @!UP0 UIMAD UR6, UR9, UR6, UR7 ;  /* 0x00000006090682a4 */ /* 0x000fe4000f8e0207 */
[----:B------:R-:W-:Y:S02]  /*1500*/  @!UP0 UIMAD UR4, UR8, UR23, UR5 ;  /* 0x00000017080482a4 */ /* 0x000fe4000f8e0205 */
[----:B------:R-:W-:Y:S02]  /*1510*/  UIMAD UR25, UR24, UR11, UR25 ;  /* 0x0000000b181972a4 */ /* 0x000fe4000f8e0219 */
[----:B------:R-:W-:Y:S01]  /*1520*/  UIMAD UR26, UR4, UR14, UR26 ;  /* 0x0000000e041a72a4 */ /* 0x000fe2000f8e021a */
[----:B------:R-:W-:Y:S02]  /*1530*/  @!UP0 UMOV UR5, UR6 ;  /* 0x0000000600058c82 */ /* 0x000fe40008000000 */
[----:B------:R-:W-:-:S12]  /*1540*/  UIMAD UR25, UR5, UR24, UR25 ;  /* 0x00000018051972a4 */ /* 0x000fd8000f8e0219 */
.L_x_18:
[----:B------:R-:W-:Y:S02]  /*1550*/  UISETP.NE.AND UP1, UPT, UR27, 0x1, UPT ;  /* 0x000000011b00788c */ /* 0x000fe4000bf25270 */
[----:B------:R-:W-:Y:S02]  /*1560*/  UISETP.NE.AND UP0, UPT, UR22, 0x2, UPT ;  /* 0x000000021600788c */ /* 0x000fe4000bf05270 */
[----:B------:R-:W-:-:S05]  /*1570*/  ULOP3.LUT UR29, UR29, 0x600, URZ, 0xc0, !UPT ;  /* 0x000006001d1d7892 */ /* 0x000fca000f8ec0ff */
[----:B------:R-:W-:Y:S07]  /*1580*/  BRA.U UP1, `(.L_x_19) ;  /* 0x0000000101447547 */ /* 0x000fee000b800000 */
[----:B------:R-:W1:Y:S01]  /*1590*/  LDCU.128 UR8, c[0x0][0xb10] ;  /* 0x00016200ff0877ac */ /* 0x000e620008000c00 */
[----:B------:R-:W2:Y:S01]  /*15a0*/  LDCU UR12, c[0x0][0xb0c] ;  /* 0x00016180ff0c77ac */ /* 0x000ea20008000800 */
[----:B------:R-:W3:Y:S01]  /*15b0*/  LDCU UR13, c[0x0][0xb20] ;  /* 0x00016400ff0d77ac */ /* 0x000ee20008000800 */
[----:B-1----:R-:W-:Y:S02]  /*15c0*/  UIMAD.WIDE.U32 UR6, UR25, UR8, URZ ;  /* 0x00000008190672a5 */ /* 0x002fe4000f8e00ff */
[----:B------:R-:W-:Y:S02]  /*15d0*/  UIMAD.WIDE.U32 UR4, UR26, UR11, URZ ;  /* 0x0000000b1a0472a5 */ /* 0x000fe4000f8e00ff */
[----:B--2---:R-:W-:Y:S02]  /*15e0*/  UISETP.NE.AND UP2, UPT, UR12, 0x1, UPT ;  /* 0x000000010c00788c */ /* 0x004fe4000bf45270 */
[----:B------:R-:W-:Y:S01]  /*15f0*/  UISETP.NE.AND UP1, UPT, UR10, 0x1, UPT ;  /* 0x000000010a00788c */ /* 0x000fe2000bf25270 */
[----:B------:R-:W-:-:S02]  /*1600*/  UMOV UR6, UR7 ;  /* 0x0000000700067c82 */ /* 0x000fc40008000000 */
[----:B------:R-:W-:Y:S01]  /*1610*/  UMOV UR4, UR5 ;  /* 0x0000000500047c82 */ /* 0x000fe20008000000 */
[----:B------:R-:W-:Y:S02]  /*1620*/  USHF.R.U32.HI UR6, URZ, UR9, UR6 ;  /* 0x00000009ff067299 */ /* 0x000fe40008011606 */
[----:B---3--:R-:W-:Y:S02]  /*1630*/  USHF.R.U32.HI UR4, URZ, UR13, UR4 ;  /* 0x0000000dff047299 */ /* 0x008fe40008011604 */
[----:B------:R-:W-:Y:S02]  /*1640*/  USEL UR5, UR25, UR6, !UP2 ;  /* 0x0000000619057287 */ /* 0x000fe4000d000000 */
[----:B------:R-:W-:-:S04]  /*1650*/  USEL UR4, UR26, UR4, !UP1 ;  /* 0x000000041a047287 */ /* 0x000fc8000c800000 */
[----:B------:R-:W-:Y:S02]  /*1660*/  UIADD3 UR6, UPT, UPT, UR5, -UR4, URZ ;  /* 0x8000000405067290 */ /* 0x000fe4000fffe0ff */
[----:B------:R-:W-:Y:S02]  /*1670*/  UIADD3 UR4, UPT, UPT, -UR5, UR4, URZ ;  /* 0x0000000405047290 */ /* 0x000fe4000fffe1ff */
[----:B------:R-:W-:Y:S02]  /*1680*/  UIMAD UR26, UR6, UR10, UR26 ;  /* 0x0000000a061a72a4 */ /* 0x000fe4000f8e021a */
[----:B------:R-:W-:-:S12]  /*1690*/  UIMAD UR25, UR4, UR12, UR25 ;  /* 0x0000000c041972a4 */ /* 0x000fd8000f8e0219 */
.L_x_19:
[----:B------:R-:W-:Y:S05]  /*16a0*/  BRA.U !UP5, `(.L_x_20) ;  /* 0x000000010d0c7547 */ /* 0x000fea000b800000 */
[----:B------:R-:W-:Y:S01]  /*16b0*/  UCGABAR_WAIT ;  /* 0x0000000000007dc7 */ /* 0x000fe20008000000 */
[----:B------:R-:W-:Y:S01]  /*16c0*/  CCTL.IVALL ;  /* 0x00000000ff00798f */ /* 0x000fe20002000000 */
[----:B------:R-:W-:Y:S05]  /*16d0*/  BRA `(.L_x_21) ;  /* 0x0000000000047947 */ /* 0x000fea0003800000 */
.L_x_20:
[----:B------:R-:W-:Y:S06]  /*16e0*/  BAR.SYNC.DEFER_BLOCKING 0x0 ;  /* 0x0000000000007b1d */ /* 0x000fec0000010000 */
.L_x_21:
[----:B------:R-:W-:Y:S05]  /*16f0*/  BRA.U UP0, `(.L_x_22) ;  /* 0x0000001500747547 */ /* 0x000fea000b800000 */
[----:B------:R-:W1:Y:S01]  /*1700*/  LDCU UR6, c[0x0][0x38c] ;  /* 0x00007180ff0677ac */ /* 0x000e620008000800 */
[----:B------:R-:W-:Y:S01]  /*1710*/  PLOP3.LUT P1, PT, PT, PT, UP3, 0x80, 0x8 ;  /* 0x000000000008781c */ /* 0x000fe20003f2f038 */
[----:B------:R-:W-:Y:S01]  /*1720*/  IMAD.MOV.U32 R12, RZ, RZ, 0x1 ;  /* 0x00000001ff0c7424 */ /* 0x000fe200078e00ff */
[----:B------:R-:W-:Y:S01]  /*1730*/  ISETP.EQ.OR P2, PT, R0, RZ, P3 ;  /* 0x000000ff0000720c */ /* 0x000fe20001f42670 */
[----:B------:R-:W-:Y:S01]  /*1740*/  UISETP.NE.AND UP1, UPT, UR22, URZ, UPT ;  /* 0x000000ff1600728c */ /* 0x000fe2000bf25270 */
[----:B------:R-:W-:Y:S02]  /*1750*/  PLOP3.LUT P1, PT, P1, PT, PT, 0x8, 0x80 ;  /* 0x000000000080781c */ /* 0x000fe40000f2e170 */
[----:B------:R-:W-:Y:S01]  /*1760*/  CS2R R10, SRZ ;  /* 0x00000000000a7805 */ /* 0x000fe2000001ff00 */
[----:B------:R-:W-:Y:S01]  /*1770*/  IMAD.MOV.U32 R9, RZ, RZ, RZ ;  /* 0x000000ffff097224 */ /* 0x000fe200078e00ff */
[----:B------:R-:W2:Y:S01]  /*1780*/  LDCU UR45, c[0x0][0x370] ;  /* 0x00006e00ff2d77ac */ /* 0x000ea20008000800 */
[----:B------:R-:W-:Y:S01]  /*1790*/  IMAD.MOV.U32 R8, RZ, RZ, 0x1 ;  /* 0x00000001ff087424 */ /* 0x000fe200078e00ff */
[----:B------:R-:W3:Y:S01]  /*17a0*/  LDCU.64 UR40, c[0x0][0x348] ;  /* 0x00006900ff2877ac */ /* 0x000ee20008000a00 */
[----:B------:R-:W-:-:S02]  /*17b0*/  USHF.R.U32.HI UR49, URZ, 0x5, UR29 ;  /* 0x00000005ff317899 */ /* 0x000fc4000801161d */
[----:B-1----:R-:W-:Y:S02]  /*17c0*/  UIADD3 UR5, UPT, UPT, UR6, 0x3f, URZ ;  /* 0x0000003f06057890 */ /* 0x002fe4000fffe0ff */
[----:B------:R-:W-:Y:S02]  /*17d0*/  UIADD3 UR50, UPT, UPT, UR6, 0x7e, URZ ;  /* 0x0000007e06327890 */ /* 0x000fe4000fffe0ff */
[----:B------:R-:W-:Y:S01]  /*17e0*/  USHF.R.S32.HI UR4, URZ, 0x1f, UR5 ;  /* 0x0000001fff047899 */ /* 0x000fe20008011405 */
[----:B------:R-:W1:Y:S03]  /*17f0*/  LDCU UR44, c[0x0][0x374] ;  /* 0x00006e80ff2c77ac */ /* 0x000e660008000800 */
[----:B------:R-:W-:Y:S02]  /*1800*/  ULEA.HI UR4, UR4, UR5, URZ, 0x6 ;  /* 0x0000000504047291 */ /* 0x000fe4000f8f30ff */
[----:B------:R-:W-:-:S02]  /*1810*/  USEL UR31, UR37, 0x2, UP1 ;  /* 0x00000002251f7887 */ /* 0x000fc40008800000 */
[----:B------:R-:W-:Y:S02]  /*1820*/  USHF.R.S32.HI UR47, URZ, 0x6, UR4 ;  /* 0x00000006ff2f7899 */ /* 0x000fe40008011404 */
[----:B------:R-:W-:Y:S02]  /*1830*/  UIADD3 UR4, UPT, UPT, UR6, -0x1, URZ ;  /* 0xffffffff06047890 */ /* 0x000fe4000fffe0ff */
[----:B------:R-:W-:Y:S02]  /*1840*/  UISETP.LT.U32.AND UP0, UPT, UR47, 0x6, UPT ;  /* 0x000000062f00788c */ /* 0x000fe4000bf01070 */
[----:B------:R-:W-:Y:S02]  /*1850*/  UISETP.GE.U32.AND UP2, UPT, UR4, -0x7f, UPT ;  /* 0xffffff810400788c */ /* 0x000fe4000bf46070 */
[----:B------:R-:W-:Y:S01]  /*1860*/  USEL UR46, UR47, 0x6, UP0 ;  /* 0x000000062f2e7887 */ /* 0x000fe20008000000 */
[----:B------:R-:W-:-:S03]  /*1870*/  UMOV UR23, URZ ;  /* 0x000000ff00177c82 */ /* 0x000fc60008000000 */
[----:B------:R-:W-:Y:S02]  /*1880*/  UIADD3 UR30, UPT, UPT, UR46, -0x1, URZ ;  /* 0xffffffff2e1e7890 */ /* 0x000fe4000fffe0ff */
[----:B------:R-:W-:-:S03]  /*1890*/  UIADD3 UR48, UPT, UPT, UR47, -UR46, URZ ;  /* 0x8000002e2f307290 */ /* 0x000fc6000fffe0ff */
[----:B------:R-:W-:-:S04]  /*18a0*/  @UP2 UIADD3 UR30, UPT, UPT, UR46, URZ, URZ ;  /* 0x000000ff2e1e2290 */ /* 0x000fc8000fffe0ff */
[----:B-123--:R-:W-:-:S12]  /*18b0*/  UIADD3 UR30, UPT, UPT, UR30, 0x1, URZ ;  /* 0x000000011e1e7890 */ /* 0x00efd8000fffe0ff */
.L_x_42:
[----:B------:R-:W-:Y:S01]  /*18c0*/  UISETP.NE.AND UP0, UPT, UR54, URZ, UPT ;  /* 0x000000ff3600728c */ /* 0x000fe2000bf05270 */
[----:B------:R-:W1:Y:S08]  /*18d0*/  S2UR UR54, SR_CgaCtaId ;  /* 0x00000000003679c3 */ /* 0x000e700000008800 */
[----:B------:R-:W-:Y:S05]  /*18e0*/  BRA.U UP0, `(.L_x_23) ;  /* 0x0000000100347547 */ /* 0x000fea000b800000 */
[----:B------:R-:W2:Y:S01]  /*18f0*/  S2R R0, SR_CgaCtaId ;  /* 0x0000000000007919 */ /* 0x000ea20000008800 */
[----:B------:R-:W-:-:S04]  /*1900*/  MOV R2, 0x400 ;  /* 0x0000040000027802 */ /* 0x000fc80000000f00 */
[----:B--2---:R-:W-:Y:S02]  /*1910*/  LEA R0, R0, R2, 0x18 ;  /* 0x0000000200007211 */ /* 0x004fe400078ec0ff */
[----:B------:R-:W-:-:S03]  /*1920*/  SHF.L.U32 R2, R8, 0x1f, RZ ;  /* 0x0000001f08027819 */ /* 0x000fc600000006ff */
[----:B------:R-:W-:-:S04]  /*1930*/  IMAD R0, R9, 0x8, R0 ;  /* 0x0000000809007824 */ /* 0x000fc800078e0200 */
[----:B------:R-:W2:Y:S02]  /*1940*/  SYNCS.PHASECHK.TRANS64.TRYWAIT P0, [R0+URZ+0x110], R2 ;  /* 0x00011002000075a7 */ /* 0x000ea400080011ff */
[----:B--2---:R-:W-:Y:S05]  /*1950*/  @!P0 BRA `(.L_x_24) ;  /* 0x0000006000e88947 */ /* 0x004fea0003800000 */
.L_x_124:
[----:B------:R-:W-:Y:S01]  /*1960*/  VIADD R9, R9, 0x1 ;  /* 0x0000000109097836 */ /* 0x000fe20000000000 */
[----:B------:R2:W-:Y:S04]  /*1970*/  SYNCS.ARRIVE.TRANS64.A1T0 RZ, [R0+URZ+0x100], RZ ;  /* 0x000100ff00ff79a7 */ /* 0x0005e800081000ff */
[----:B------:R-:W-:-:S04]  /*1980*/  ISETP.NE.AND P0, PT, R9, 0x2, PT ;  /* 0x000000020900780c */ /* 0x000fc80003f05270 */
[----:B------:R-:W-:Y:S02]  /*1990*/  SEL R9, R9, RZ, P0 ;  /* 0x000000ff09097207 */ /* 0x000fe40000000000 */
[----:B--2---:R-:W-:-:S04]  /*19a0*/  SEL R0, RZ, 0x1, P0 ;  /* 0x00000001ff007807 */ /* 0x004fc80000000000 */
[----:B------:R-:W-:-:S07]  /*19b0*/  LOP3.LUT R8, R8, R0, RZ, 0x3c, !PT ;  /* 0x0000000008087212 */ /* 0x000fce00078e3cff */
.L_x_23:
[----:B------:R-:W-:Y:S01]  /*19c0*/  UMOV UR21, 0x400 ;  /* 0x0000040000157882 */ /* 0x000fe20000000000 */
[----:B------:R-:W-:Y:S01]  /*19d0*/  SHF.L.U32 R0, R12, 0x1f, RZ ;  /* 0x0000001f0c007819 */ /* 0x000fe200000006ff */
[----:B-1----:R-:W-:Y:S02]  /*19e0*/  ULEA UR21, UR54, UR21, 0x18 ;  /* 0x0000001536157291 */ /* 0x002fe4000f8ec0ff */
[----:B------:R-:W-:Y:S02]  /*19f0*/  UISETP.GE.U32.AND UP0, UPT, UR50, 0x7f, UPT ;  /* 0x0000007f3200788c */ /* 0x000fe4000bf06070 */
[----:B------:R-:W-:Y:S02]  /*1a00*/  ULEA UR4, UR23, UR21, 0x3 ;  /* 0x0000001517047291 */ /* 0x000fe4000f8e18ff */
[----:B------:R-:W-:Y:S02]  /*1a10*/  USHF.L.U32 UR19, UR26, 0x6, URZ ;  /* 0x000000061a137899 */ /* 0x000fe400080006ff */
[----:B------:R-:W-:Y:S01]  /*1a20*/  ULEA UR35, UR25, UR49, 0x6 ;  /* 0x0000003119237291 */ /* 0x000fe2000f8e30ff */
[----:B------:R-:W-:-:S04]  /*1a30*/  UMOV UR13, URZ ;  /* 0x000000ff000d7c82 */ /* 0x000fc80008000000 */
[----:B------:R1:W2:Y:S01]  /*1a40*/  SYNCS.PHASECHK.TRANS64.TRYWAIT P0, [UR4+0x30], R0 ;  /* 0x00003000ff0075a7 */ /* 0x0002a20008001104 */
[----:B------:R-:W-:Y:S06]  /*1a50*/  BRA.U !UP0, `(.L_x_25) ;  /* 0x0000000108f47547 */ /* 0x000fec000b800000 */
[----:B------:R-:W-:Y:S01]  /*1a60*/  UMOV UR22, URZ ;  /* 0x000000ff00167c82 */ /* 0x000fe20008000000 */
[----:B------:R-:W-:-:S05]  /*1a70*/  UMOV UR4, UR23 ;  /* 0x0000001700047c82 */ /* 0x000fca0008000000 */
.L_x_31:
[----:B------:R-:W-:Y:S01]  /*1a80*/  ULEA UR33, UR4, UR21, 0x3 ;  /* 0x0000001504217291 */ /* 0x000fe2000f8e18ff */
[----:B--2---:R-:W-:Y:S01]  /*1a90*/  @!P3 MOV R2, 0x8000 ;  /* 0x000080000002b802 */ /* 0x004fe20000000f00 */
[----:B--2-4-:R-:W-:Y:S10]  /*1aa0*/  @P0 BRA `(.L_x_26) ;  /* 0x00000000000c0947 */ /* 0x014ff40003800000 */
[----:B------:R-:W-:-:S04]  /*1ab0*/  SHF.L.U32 R3, R12, 0x1f, RZ ;  /* 0x0000001f0c037819 */ /* 0x000fc800000006ff */
[----:B------:R-:W2:Y:S02]  /*1ac0*/  SYNCS.PHASECHK.TRANS64.TRYWAIT P0, [UR33+0x30], R3 ;  /* 0x00003003ff0075a7 */ /* 0x000ea40008001121 */
[----:B--2---:R-:W-:Y:S05]  /*1ad0*/  @!P0 BRA `(.L_x_27) ;  /* 0x00000060009c8947 */ /* 0x004fea0003800000 */
.L_x_26:
[----:B------:R2:W-:Y:S01]  /*1ae0*/  @!P3 SYNCS.ARRIVE.TRANS64 RZ, [UR33], R2 ;  /* 0x00000002ffffb9a7 */ /* 0x0005e20008000021 */
[----:B------:R-:W-:-:S04]  /*1af0*/  ULOP3.LUT UR5, UR31, 0x2, URZ, 0xfc, !UPT ;  /* 0x000000021f057892 */ /* 0x000fc8000f8efcff */
[----:B------:R-:W-:-:S09]  /*1b00*/  UISETP.NE.AND UP0, UPT, UR5, 0x2, UPT ;  /* 0x000000020500788c */ /* 0x000fd2000bf05270 */
[----:B------:R-:W-:Y:S05]  /*1b10*/  BRA.U UP0, `(.L_x_28) ;  /* 0x0000000100047547 */ /* 0x000fea000b800000 */
[----:B------:R-:W-:Y:S05]  /*1b20*/  BPT.TRAP 0x1 ;  /* 0x000000040000795c */ /* 0x000fea0000300000 */
.L_x_28:
[----:B------:R-:W-:Y:S04]  /*1b30*/  BSSY.RECONVERGENT B0, `(.L_x_29) ;  /* 0x0000003000007945 */ /* 0x000fe80003800200 */
[----:B------:R-:W-:Y:S05]  /*1b40*/  @P2 BRA `(.L_x_30) ;  /* 0x0000000000042947 */ /* 0x000fea0003800000 */
[----:B------:R-:W-:Y:S05]  /*1b50*/  BPT.TRAP 0x1 ;  /* 0x000000040000795c */ /* 0x000fea0000300000 */
.L_x_30:
[----:B------:R-:W-:Y:S05]  /*1b60*/  BSYNC.RECONVERGENT B0 ;  /* 0x0000000000007941 */ /* 0x000fea0003800200 */
.L_x_29:
[----:B------:R-:W-:Y:S02]  /*1b70*/  UIADD3 UR5, UPT, UPT, UR4, 0x1, URZ ;  /* 0x0000000104057890 */ /* 0x000fe4000fffe0ff */
[----:B------:R-:W-:Y:S02]  /*1b80*/  USHF.L.U32 UR4, UR4, 0xe, URZ ;  /* 0x0000000e04047899 */ /* 0x000fe400080006ff */
[----:B------:R-:W-:Y:S02]  /*1b90*/  UISETP.NE.AND UP0, UPT, UR5, 0x6, UPT ;  /* 0x000000060500788c */ /* 0x000fe4000bf05270 */
[----:B------:R-:W-:Y:S02]  /*1ba0*/  ULEA UR24, UR29, UR4, 0x2 ;  /* 0x000000041d187291 */ /* 0x000fe4000f8e10ff */
[----:B------:R-:W-:Y:S02]  /*1bb0*/  USEL UR6, URZ, 0x1, UP0 ;  /* 0x00000001ff067887 */ /* 0x000fe40008000000 */
[----:B------:R-:W-:-:S02]  /*1bc0*/  USEL UR23, UR5, URZ, UP0 ;  /* 0x000000ff05177287 */ /* 0x000fc40008000000 */
[----:B------:R-:W-:Y:S02]  /*1bd0*/  UIADD3 UR24, UPT, UPT, UR21, UR24, URZ ;  /* 0x0000001815187290 */ /* 0x000fe4000fffe0ff */
[----:B------:R-:W-:Y:S01]  /*1be0*/  LOP3.LUT R12, R12, UR6, RZ, 0x3c, !PT ;  /* 0x000000060c0c7c12 */ /* 0x000fe2000f8e3cff */
[----:B------:R-:W-:Y:S02]  /*1bf0*/  UIADD3 UR6, UP1, UPT, UR40, 0x80, URZ ;  /* 0x0000008028067890 */ /* 0x000fe4000ff3e0ff */
[----:B------:R-:W-:Y:S01]  /*1c00*/  ULEA UR5, UR23, UR21, 0x3 ;  /* 0x0000001517057291 */ /* 0x000fe2000f8e18ff */
[----:B-1----:R-:W-:Y:S01]  /*1c10*/  SHF.L.U32 R0, R12, 0x1f, RZ ;  /* 0x0000001f0c007819 */ /* 0x002fe200000006ff */
[----:B------:R-:W-:Y:S02]  /*1c20*/  USHF.L.U32 UR34, UR22, 0x6, URZ ;  /* 0x0000000616227899 */ /* 0x000fe400080006ff */
[----:B------:R-:W-:Y:S02]  /*1c30*/  UIADD3 UR14, UP0, UPT, UR40, 0x180, URZ ;  /* 0x00000180280e7890 */ /* 0x000fe4000ff1e0ff */
[----:B------:R-:W-:-:S02]  /*1c40*/  UIADD3 UR4, UPT, UPT, UR21, UR4, URZ ;  /* 0x0000000415047290 */ /* 0x000fc4000fffe0ff */
[----:B------:R-:W-:Y:S01]  /*1c50*/  UIADD3.X UR7, UPT, UPT, URZ, UR41, URZ, UP1, !UPT ;  /* 0x00000029ff077290 */ /* 0x000fe20008ffe4ff */
[----:B------:R3:W4:Y:S01]  /*1c60*/  SYNCS.PHASECHK.TRANS64.TRYWAIT P0, [UR5+0x30], R0 ;  /* 0x00003000ff0075a7 */ /* 0x0007220008001105 */
[----:B------:R-:W-:Y:S02]  /*1c70*/  UIADD3 UR32, UPT, UPT, UR24, 0x6800, URZ ;  /* 0x0000680018207890 */ /* 0x000fe4000fffe0ff */
[----:B------:R-:W-:Y:S02]  /*1c80*/  UIADD3 UR26, UPT, UPT, UR34, 0x20, URZ ;  /* 0x00000020221a7890 */ /* 0x000fe4000fffe0ff */
[----:B------:R-:W-:Y:S02]  /*1c90*/  UIADD3 UR24, UPT, UPT, UR24, 0x8800, URZ ;  /* 0x0000880018187890 */ /* 0x000fe4000fffe0ff */
[----:B------:R-:W-:Y:S02]  /*1ca0*/  UIADD3.X UR15, UPT, UPT, URZ, UR41, URZ, UP0, !UPT ;  /* 0x00000029ff0f7290 */ /* 0x000fe400087fe4ff */
[----:B------:R-:W-:-:S02]  /*1cb0*/  UIADD3 UR16, UPT, UPT, UR4, 0x1e800, URZ ;  /* 0x0001e80004107890 */ /* 0x000fc4000fffe0ff */
[----:B------:R-:W-:Y:S01]  /*1cc0*/  UIADD3 UR8, UPT, UPT, UR4, 0x20800, URZ ;  /* 0x0002080004087890 */ /* 0x000fe2000fffe0ff */
[----:B------:R-:W-:Y:S01]  /*1cd0*/  UMOV UR5, 0xf0000 ;  /* 0x000f000000057882 */ /* 0x000fe20000000000 */
[----:B------:R-:W-:Y:S01]  /*1ce0*/  UMOV UR38, 0x0 ;  /* 0x0000000000267882 */ /* 0x000fe20000000000 */
[----:B------:R-:W-:Y:S01]  /*1cf0*/  UMOV UR39, 0x10000000 ;  /* 0x1000000000277882 */ /* 0x000fe20000000000 */
[----:B------:R-:W-:Y:S01]  /*1d00*/  UMOV UR25, UR33 ;  /* 0x0000002100197c82 */ /* 0x000fe20008000000 */
[----:B------:R-:W-:Y:S01]  /*1d10*/  UMOV UR27, UR35 ;  /* 0x00000023001b7c82 */ /* 0x000fe20008000000 */
[----:B------:R-:W-:Y:S01]  /*1d20*/  UMOV UR28, UR36 ;  /* 0x00000024001c7c82 */ /* 0x000fe20008000000 */
[----:B------:R-:W-:Y:S01]  /*1d30*/  UMOV UR17, UR33 ;  /* 0x0000002100117c82 */ /* 0x000fe20008000000 */
[----:B------:R-:W-:Y:S01]  /*1d40*/  UMOV UR20, UR36 ;  /* 0x0000002400147c82 */ /* 0x000fe20008000000 */
[----:B------:R-:W-:Y:S01]  /*1d50*/  UMOV UR18, UR34 ;  /* 0x0000002200127c82 */ /* 0x000fe20008000000 */
[----:B------:R3:W-:Y:S01]  /*1d60*/  UTMALDG.3D.MULTICAST [UR32], [UR6], UR5, desc[UR38] ;  /* 0x00002620060073b4 */ /* 0x0007e20008011805 */
[----:B------:R-:W-:Y:S01]  /*1d70*/  UMOV UR11, UR19 ;  /* 0x00000013000b7c82 */ /* 0x000fe20008000000 */
[----:B------:R-:W-:Y:S01]  /*1d80*/  UMOV UR12, UR36 ;  /* 0x00000024000c7c82 */ /* 0x000fe20008000000 */
[----:B------:R-:W-:Y:S01]  /*1d90*/  UMOV UR9, UR33 ;  /* 0x0000002100097c82 */ /* 0x000fe20008000000 */
[----:B------:R-:W-:Y:S01]  /*1da0*/  UMOV UR10, UR26 ;  /* 0x0000001a000a7c82 */ /* 0x000fe20008000000 */
[----:B------:R-:W-:Y:S01]  /*1db0*/  UIADD3 UR22, UPT, UPT, UR22, 0x1, URZ ;  /* 0x0000000116167890 */ /* 0x000fe2000fffe0ff */
[----:B------:R-:W-:Y:S01]  /*1dc0*/  UMOV UR13, UR30 ;  /* 0x0000001e000d7c82 */ /* 0x000fe20008000000 */
[----:B------:R3:W-:Y:S02]  /*1dd0*/  UTMALDG.3D.MULTICAST [UR24], [UR6], UR5, desc[UR38] ;  /* 0x00002618060073b4 */ /* 0x0007e40008011805 */
[----:B------:R-:W-:Y:S01]  /*1de0*/  UISETP.NE.AND UP0, UPT, UR22, UR30, UPT ;  /* 0x0000001e1600728c */ /* 0x000fe2000bf05270 */
[----:B------:R-:W-:Y:S01]  /*1df0*/  UMOV UR4, UR23 ;  /* 0x0000001700047c82 */ /* 0x000fe20008000000 */
[----:B------:R3:W-:Y:S01]  /*1e00*/  UTMALDG.3D [UR16], [UR14], desc[UR38] ;  /* 0x000026100e0075b4 */ /* 0x0007e20008011000 */
[----:B------:R3:W-:Y:S06]  /*1e10*/  UTMALDG.3D [UR8], [UR14], desc[UR38] ;  /* 0x000026080e0075b4 */ /* 0x0007ec0008011000 */
[----:B---3--:R-:W-:Y:S05]  /*1e20*/  BRA.U UP0, `(.L_x_31) ;  /* 0xfffffffd00147547 */ /* 0x008fea000b83ffff */
.L_x_25:
[----:B------:R-:W-:Y:S01]  /*1e30*/  ULEA UR4, UR23, UR21, 0x3 ;  /* 0x0000001517047291 */ /* 0x000fe2000f8e18ff */
[----:B-1----:R-:W-:Y:S01]  /*1e40*/  SHF.L.U32 R0, R12, 0x1f, RZ ;  /* 0x0000001f0c007819 */ /* 0x002fe200000006ff */
[----:B------:R-:W-:Y:S01]  /*1e50*/  @!P1 SYNCS.ARRIVE.TRANS64.A1T0 RZ, [UR21+0x98], RZ ;  /* 0x000098ffffff99a7 */ /* 0x000fe20008100015 */
[----:B------:R-:W-:-:S06]  /*1e60*/  UISETP.GT.AND UP0, UPT, UR47, UR46, UPT ;  /* 0x0000002e2f00728c */ /* 0x000fcc000bf04270 */
[----:B--2-4-:R1:W2:Y:S03]  /*1e70*/  SYNCS.PHASECHK.TRANS64.TRYWAIT P0, [UR4+0x30], R0 ;  /* 0x00003000ff0075a7 */ /* 0x0142a60008001104 */
[----:B------:R-:W-:Y:S05]  /*1e80*/  BRA.U !UP0, `(.L_x_32) ;  /* 0x0000000108f07547 */ /* 0x000fea000b800000 */
[----:B------:R-:W-:Y:S01]  /*1e90*/  UIADD3 UR14, UPT, UPT, UR48, UR13, URZ ;  /* 0x0000000d300e7290 */ /* 0x000fe2000fffe0ff */
[----:B------:R-:W-:-:S11]  /*1ea0*/  UMOV UR4, UR23 ;  /* 0x0000001700047c82 */ /* 0x000fd60008000000 */
.L_x_38:
[----:B------:R-:W-:Y:S01]  /*1eb0*/  ULEA UR33, UR4, UR21, 0x3 ;  /* 0x0000001504217291 */ /* 0x000fe2000f8e18ff */
[----:B--2---:R-:W-:Y:S01]  /*1ec0*/  @!P3 MOV R2, 0x8000 ;  /* 0x000080000002b802 */ /* 0x004fe20000000f00 */
[----:B--2-4-:R-:W-:Y:S10]  /*1ed0*/  @P0 BRA `(.L_x_33) ;  /* 0x00000000000c0947 */ /* 0x014ff40003800000 */
[----:B------:R-:W-:-:S04]  /*1ee0*/  SHF.L.U32 R3, R12, 0x1f, RZ ;  /* 0x0000001f0c037819 */ /* 0x000fc800000006ff */
[----:B------:R-:W2:Y:S02]  /*1ef0*/  SYNCS.PHASECHK.TRANS64.TRYWAIT P0, [UR33+0x30], R3 ;  /* 0x00003003ff0075a7 */ /* 0x000ea40008001121 */
[----:B--2---:R-:W-:Y:S05]  /*1f00*/  @!P0 BRA `(.L_x_34) ;  /* 0x0000005c00a88947 */ /* 0x004fea0003800000 */
.L_x_33:
[----:B------:R2:W-:Y:S01]  /*1f10*/  @!P3 SYNCS.ARRIVE.TRANS64 RZ, [UR33], R2 ;  /* 0x00000002ffffb9a7 */ /* 0x0005e20008000021 */
[----:B------:R-:W-:-:S04]  /*1f20*/  ULOP3.LUT UR5, UR31, 0x2, URZ, 0xfc, !UPT ;  /* 0x000000021f057892 */ /* 0x000fc8000f8efcff */
[----:B------:R-:W-:-:S09]  /*1f30*/  UISETP.NE.AND UP0, UPT, UR5, 0x2, UPT ;  /* 0x000000020500788c */ /* 0x000fd2000bf05270 */
[----:B------:R-:W-:Y:S05]  /*1f40*/  BRA.U UP0, `(.L_x_35) ;  /* 0x0000000100047547 */ /* 0x000fea000b800000 */
[----:B------:R-:W-:Y:S05]  /*1f50*/  BPT.TRAP 0x1 ;  /* 0x000000040000795c */ /* 0x000fea0000300000 */
.L_x_35:
[----:B------:R-:W-:Y:S04]  /*1f60*/  BSSY.RECONVERGENT B0, `(.L_x_36) ;  /* 0x0000003000007945 */ /* 0x000fe80003800200 */
[----:B------:R-:W-:Y:S05]  /*1f70*/  @P2 BRA `(.L_x_37) ;  /* 0x0000000000042947 */ /* 0x000fea0003800000 */
[----:B------:R-:W-:Y:S05]  /*1f80*/  BPT.TRAP 0x1 ;  /* 0x000000040000795c */ /* 0x000fea0000300000 */
.L_x_37:
[----:B------:R-:W-:Y:S05]  /*1f90*/  BSYNC.RECONVERGENT B0 ;  /* 0x0000000000007941 */ /* 0x000fea0003800200 */
.L_x_36:
[----:B------:R-:W-:Y:S02]  /*1fa0*/  UIADD3 UR5, UPT, UPT, UR4, 0x1, URZ ;  /* 0x0000000104057890 */ /* 0x000fe4000fffe0ff */
[----:B------:R-:W-:Y:S02]  /*1fb0*/  USHF.L.U32 UR7, UR4, 0xe, URZ ;  /* 0x0000000e04077899 */ /* 0x000fe400080006ff */
[----:B------:R-:W-:Y:S02]  /*1fc0*/  UISETP.NE.AND UP0, UPT, UR5, 0x6, UPT ;  /* 0x000000060500788c */ /* 0x000fe4000bf05270 */
[----:B------:R-:W-:Y:S02]  /*1fd0*/  ULEA UR24, UR29, UR7, 0x2 ;  /* 0x000000071d187291 */ /* 0x000fe4000f8e10ff */
[----:B------:R-:W-:Y:S02]  /*1fe0*/  USEL UR6, URZ, 0x1, UP0 ;  /* 0x00000001ff067887 */ /* 0x000fe40008000000 */
[----:B------:R-:W-:-:S02]  /*1ff0*/  USEL UR23, UR5, URZ, UP0 ;  /* 0x000000ff05177287 */ /* 0x000fc40008000000 */
[----:B------:R-:W-:Y:S02]  /*2000*/  UIADD3 UR4, UP1, UPT, UR40, 0x80, URZ ;  /* 0x0000008028047890 */ /* 0x000fe4000ff3e0ff */
[----:B------:R-:W-:Y:S01]  /*2010*/  ULEA UR5, UR23, UR21, 0x3 ;  /* 0x0000001517057291 */ /* 0x000fe2000f8e18ff */
[----:B------:R-:W-:Y:S01]  /*2020*/  LOP3.LUT R12, R12, UR6, RZ, 0x3c, !PT ;  /* 0x000000060c0c7c12 */ /* 0x000fe2000f8e3cff */
[----:B------:R-:W-:Y:S02]  /*2030*/  UIADD3 UR24, UPT, UPT, UR21, UR24, URZ ;  /* 0x0000001815187290 */ /* 0x000fe4000fffe0ff */
[----:B------:R-:W-:Y:S01]  /*2040*/  USHF.L.U32 UR34, UR13, 0x6, URZ ;  /* 0x000000060d227899 */ /* 0x000fe200080006ff */
[----:B-1----:R-:W-:Y:S01]  /*2050*/  SHF.L.U32 R0, R12, 0x1f, RZ ;  /* 0x0000001f0c007819 */ /* 0x002fe200000006ff */
[----:B------:R-:W-:Y:S02]  /*2060*/  UIADD3 UR6, UP0, UPT, UR40, 0x180, URZ ;  /* 0x0000018028067890 */ /* 0x000fe4000ff1e0ff */
[----:B------:R-:W-:Y:S01]  /*2070*/  UIADD3 UR8, UPT, UPT, UR21, UR7, URZ ;  /* 0x0000000715087290 */ /* 0x000fe2000fffe0ff */
[----:B------:R3:W4:Y:S01]  /*2080*/  SYNCS.PHASECHK.TRANS64.TRYWAIT P0, [UR5+0x30], R0 ;  /* 0x00003000ff0075a7 */ /* 0x0007220008001105 */
[----:B------:R-:W-:-:S02]  /*2090*/  UIADD3.X UR5, UPT, UPT, URZ, UR41, URZ, UP1, !UPT ;  /* 0x00000029ff057290 */ /* 0x000fc40008ffe4ff */
[----:B------:R-:W-:Y:S02]  /*20a0*/  UIADD3 UR32, UPT, UPT, UR24, 0x6800, URZ ;  /* 0x0000680018207890 */ /* 0x000fe4000fffe0ff */
[----:B------:R-:W-:Y:S02]  /*20b0*/  UIADD3 UR26, UPT, UPT, UR34, 0x20, URZ ;  /* 0x00000020221a7890 */ /* 0x000fe4000fffe0ff */
[----:B------:R-:W-:Y:S02]  /*20c0*/  UIADD3 UR24, UPT, UPT, UR24, 0x8800, URZ ;  /* 0x0000880018187890 */ /* 0x000fe4000fffe0ff */
[----:B------:R-:W-:Y:S02]  /*20d0*/  UIADD3.X UR7, UPT, UPT, URZ, UR41, URZ, UP0, !UPT ;  /* 0x00000029ff077290 */ /* 0x000fe400087fe4ff */
[----:B------:R-:W-:Y:S02]  /*20e0*/  UIADD3 UR16, UPT, UPT, UR8, 0x1e800, URZ ;  /* 0x0001e80008107890 */ /* 0x000fe4000fffe0ff */
[----:B------:R-:W-:Y:S01]  /*20f0*/  UIADD3 UR8, UPT, UPT, UR8, 0x20800, URZ ;  /* 0x0002080008087890 */ /* 0x000fe2000fffe0ff */
[----:B------:R-:W-:Y:S01]  /*2100*/  UMOV UR10, 0xf0000 ;  /* 0x000f0000000a7882 */ /* 0x000fe20000000000 */
[----:B------:R-:W-:Y:S01]  /*2110*/  UMOV UR38, 0x0 ;  /* 0x0000000000267882 */ /* 0x000fe20000000000 */
[----:B------:R-:W-:Y:S01]  /*2120*/  UMOV UR39, 0x10000000 ;  /* 0x1000000000277882 */ /* 0x000fe20000000000 */
[----:B------:R-:W-:Y:S01]  /*2130*/  UMOV UR25, UR33 ;  /* 0x0000002100197c82 */ /* 0x000fe20008000000 */
[----:B------:R-:W-:Y:S01]  /*2140*/  UMOV UR27, UR35 ;  /* 0x00000023001b7c82 */ /* 0x000fe20008000000 */
[----:B------:R-:W-:Y:S01]  /*2150*/  UMOV UR28, UR36 ;  /* 0x00000024001c7c82 */ /* 0x000fe20008000000 */
[----:B------:R-:W-:Y:S01]  /*2160*/  UTMALDG.3D.MULTICAST [UR32], [UR4], UR10, desc[UR38] ;  /* 0x00002620040073b4 */ /* 0x000fe2000801180a */
[----:B------:R-:W-:Y:S01]  /*2170*/  UMOV UR17, UR33 ;  /* 0x0000002100117c82 */ /* 0x000fe20008000000 */
[----:B------:R-:W-:Y:S01]  /*2180*/  UMOV UR20, UR36 ;  /* 0x0000002400147c82 */ /* 0x000fe20008000000 */
[----:B------:R-:W-:Y:S01]  /*2190*/  UMOV UR18, UR34 ;  /* 0x0000002200127c82 */ /* 0x000fe20008000000 */
[----:B------:R-:W-:Y:S01]  /*21a0*/  UMOV UR11, UR19 ;  /* 0x00000013000b7c82 */ /* 0x000fe20008000000 */
[----:B------:R-:W-:Y:S01]  /*21b0*/  UMOV UR12, UR36 ;  /* 0x00000024000c7c82 */ /* 0x000fe20008000000 */
[----:B------:R-:W-:Y:S01]  /*21c0*/  UMOV UR9, UR33 ;  /* 0x0000002100097c82 */ /* 0x000fe20008000000 */
[----:B------:R-:W-:Y:S01]  /*21d0*/  UIADD3 UR13, UPT, UPT, UR13, 0x1, URZ ;  /* 0x000000010d0d7890 */ /* 0x000fe2000fffe0ff */
[----:B------:R1:W-:Y:S03]  /*21e0*/  UTMALDG.3D.MULTICAST [UR24], [UR4], UR10, desc[UR38] ;  /* 0x00002618040073b4 */ /* 0x0003e6000801180a */
[----:B------:R-:W-:Y:S01]  /*21f0*/  UISETP.NE.AND UP0, UPT, UR13, UR14, UPT ;  /* 0x0000000e0d00728c */ /* 0x000fe2000bf05270 */
[----:B------:R3:W-:Y:S01]  /*2200*/  UTMALDG.3D [UR16], [UR6], desc[UR38] ;  /* 0x00002610060075b4 */ /* 0x0007e20008011000 */
[----:B-1----:R-:W-:Y:S01]  /*2210*/  UMOV UR10, UR26 ;  /* 0x0000001a000a7c82 */ /* 0x002fe20008000000 */
[----:B------:R-:W-:Y:S01]  /*2220*/  UMOV UR4, UR23 ;  /* 0x0000001700047c82 */ /* 0x000fe20008000000 */
[----:B------:R3:W-:Y:S05]  /*2230*/  UTMALDG.3D [UR8], [UR6], desc[UR38] ;  /* 0x00002608060075b4 */ /* 0x0007ea0008011000 */
[----:B---3--:R-:W-:Y:S05]  /*2240*/  BRA.U UP0, `(.L_x_38) ;  /* 0xfffffffd00187547 */ /* 0x008fea000b83ffff */
.L_x_32:
[C---:B------:R-:W-:Y:S01]  /*2250*/  LEA R3, R11.reuse, UR21, 0x3 ;  /* 0x000000150b037c11 */ /* 0x040fe2000f8e18ff */
[----:B------:R-:W-:Y:S01]  /*2260*/  NOP ;  /* 0x0000000000007918 */ /* 0x000fe20000000000 */
[----:B-1----:R-:W-:Y:S02]  /*2270*/  SHF.L.U32 R0, R10, 0x1f, RZ ;  /* 0x0000001f0a007819 */ /* 0x002fe400000006ff */
[----:B------:R-:W-:Y:S02]  /*2280*/  LEA R4, R11, UR21, 0x4 ;  /* 0x000000150b047c11 */ /* 0x000fe4000f8e20ff */
[----:B--2-4-:R-:W1:Y:S02]  /*2290*/  SYNCS.PHASECHK.TRANS64.TRYWAIT P0, [R3+URZ+0xa0], R0 ;  /* 0x0000a000030075a7 */ /* 0x014e6400080011ff */
[----:B-1----:R-:W-:Y:S05]  /*22a0*/  @!P0 BRA `(.L_x_39) ;  /* 0x0000005800d88947 */ /* 0x002fea0003800000 */
.L_x_127:
[----:B------:R-:W2:Y:S01]  /*22b0*/  LDS.128 R4, [R4+0x130] ;  /* 0x0001300004047984 */ /* 0x000ea20000000c00 */
[----:B------:R-:W-:Y:S01]  /*22c0*/  UISETP.GE.AND UP0, UPT, UR42, 0x1, UPT ;  /* 0x000000012a00788c */ /* 0x000fe2000bf06270 */
[----:B------:R-:W-:Y:S01]  /*22d0*/  @!PT LDS RZ, [RZ] ;  /* 0x00000000fffff984 */ /* 0x000fe20000000800 */
[----:B------:R-:W-:Y:S01]  /*22e0*/  @!PT LDS RZ, [RZ] ;  /* 0x00000000fffff984 */ /* 0x000fe20000000800 */
[----:B------:R-:W-:Y:S01]  /*22f0*/  @!PT LDS RZ, [RZ] ;  /* 0x00000000fffff984 */ /* 0x000fe20000000800 */
[----:B------:R-:W-:Y:S01]  /*2300*/  @!PT LDS RZ, [RZ] ;  /* 0x00000000fffff984 */ /* 0x000fe20000000800 */
[----:B------:R3:W-:Y:S06]  /*2310*/  MEMBAR.ALL.CTA ;  /* 0x0000000000007992 */ /* 0x0007ec0000008000 */
[----:B---3--:R-:W3:Y:S01]  /*2320*/  FENCE.VIEW.ASYNC.S ;  /* 0x00000000000073c6 */ /* 0x008ee20000000000 */
[----:B--2---:R-:W-:-:S13]  /*2330*/  LOP3.LUT P0, RZ, R6, 0x1, RZ, 0xc0, !PT ;  /* 0x0000000106ff7812 */ /* 0x004fda000780c0ff */
[----:B---3--:R-:W-:Y:S01]  /*2340*/  VOTEU.ANY UP1, P0 ;  /* 0x0000000000ff7886 */ /* 0x008fe20000020100 */
[----:B------:R-:W-:-:S13]  /*2350*/  PLOP3.LUT P0, PT, PT, PT, UP1, 0x80, 0x8 ;  /* 0x000000000008781c */ /* 0x000fda0003f0f018 */
[----:B-1----:R-:W-:Y:S02]  /*2360*/  @P0 LOP3.LUT R0, R5, 0xffff, RZ, 0xc0, !PT ;  /* 0x0000ffff05000812 */ /* 0x002fe400078ec0ff */
[----:B------:R-:W-:Y:S02]  /*2370*/  @P0 MOV R2, R4 ;  /* 0x0000000400020202 */ /* 0x000fe40000000f00 */
[----:B------:R-:W-:Y:S01]  /*2380*/  @P0 R2UR UR5, R0 ;  /* 0x00000000000502ca */ /* 0x000fe200000e0000 */
[----:B------:R-:W-:Y:S01]  /*2390*/  VIADD R0, R3, 0xb0 ;  /* 0x000000b003007836 */ /* 0x000fe20000000000 */
[----:B------:R-:W-:Y:S02]  /*23a0*/  @P0 SHF.R.U32.HI R4, RZ, 0x10, R5 ;  /* 0x00000010ff040819 */ /* 0x000fe40000011605 */
[----:B------:R-:W-:Y:S02]  /*23b0*/  @P0 R2UR UR6, R2 ;  /* 0x00000000020602ca */ /* 0x000fe400000e0000 */
[----:B------:R-:W-:-:S02]  /*23c0*/  PRMT R0, RZ, 0x654, R0 ;  /* 0x00000654ff007816 */ /* 0x000fc40000000000 */
[----:B------:R-:W-:Y:S02]  /*23d0*/  @P0 R2UR UR4, R4 ;  /* 0x00000000040402ca */ /* 0x000fe400000e0000 */
[----:B------:R1:W-:Y:S03]  /*23e0*/  SYNCS.ARRIVE.TRANS64.RED.A1T0 RZ, [R0+URZ], RZ ;  /* 0x000000ff00ff79a7 */ /* 0x0003e600081004ff */
[----:B------:R-:W-:-:S04]  /*23f0*/  @UP1 UMOV UR37, UR5 ;  /* 0x0000000500251c82 */ /* 0x000fc80008000000 */
[----:B------:R-:W-:-:S04]  /*2400*/  @UP1 UMOV UR43, UR6 ;  /* 0x00000006002b1c82 */ /* 0x000fc80008000000 */
[----:B------:R-:W-:Y:S01]  /*2410*/  @UP1 UMOV UR36, UR4 ;  /* 0x0000000400241c82 */ /* 0x000fe20008000000 */
[----:B------:R-:W-:Y:S05]  /*2420*/  BRA.U !UP0, `(.L_x_40) ;  /* 0x0000000108d47547 */ /* 0x000fea000b800000 */
[----:B------:R-:W2:Y:S01]  /*2430*/  LDCU.128 UR12, c[0x0][0xb10] ;  /* 0x00016200ff0c77ac */ /* 0x000ea20008000c00 */
[----:B------:R-:W3:Y:S01]  /*2440*/  LDCU UR22, c[0x0][0xb20] ;  /* 0x00016400ff1677ac */ /* 0x000ee20008000800 */
[----:B------:R-:W4:Y:S01]  /*2450*/  LDCU UR20, c[0x0][0xb0c] ;  /* 0x00016180ff1477ac */ /* 0x000f220008000800 */
[----:B------:R-:W1:Y:S01]  /*2460*/  LDCU.64 UR8, c[0x0][0xb28] ;  /* 0x00016500ff0877ac */ /* 0x000e620008000a00 */
[----:B------:R-:W-:Y:S02]  /*2470*/  UISETP.NE.AND UP3, UPT, UR42, 0x1, UPT ;  /* 0x000000012a00788c */ /* 0x000fe4000bf65270 */
[----:B--2---:R-:W-:Y:S02]  /*2480*/  UIMAD.WIDE.U32 UR6, UR44, UR15, URZ ;  /* 0x0000000f2c0672a5 */ /* 0x004fe4000f8e00ff */
[----:B------:R-:W-:Y:S02]  /*2490*/  UIMAD.WIDE.U32 UR4, UR45, UR12, URZ ;  /* 0x0000000c2d0472a5 */ /* 0x000fe4000f8e00ff */
[----:B------:R-:W-:-:S02]  /*24a0*/  UISETP.NE.AND UP0, UPT, UR14, 0x1, UPT ;  /* 0x000000010e00788c */ /* 0x000fc4000bf05270 */
[----:B------:R-:W-:Y:S01]  /*24b0*/  UIMAD.WIDE.U32 UR18, UR37, UR15, URZ ;  /* 0x0000000f251272a5 */ /* 0x000fe2000f8e00ff */
[----:B------:R-:W-:Y:S02]  /*24c0*/  UMOV UR6, UR7 ;  /* 0x0000000700067c82 */ /* 0x000fe40008000000 */
[----:B------:R-:W-:Y:S01]  /*24d0*/  UMOV UR4, UR5 ;  /* 0x0000000500047c82 */ /* 0x000fe20008000000 */
[----:B---3--:R-:W-:Y:S02]  /*24e0*/  USHF.R.U32.HI UR6, URZ, UR22, UR6 ;  /* 0x00000016ff067299 */ /* 0x008fe40008011606 */
[----:B----4-:R-:W-:Y:S02]  /*24f0*/  UISETP.NE.AND UP2, UPT, UR20, 0x1, UPT ;  /* 0x000000011400788c */ /* 0x010fe4000bf45270 */
[----:B------:R-:W-:Y:S02]  /*2500*/  USHF.R.U32.HI UR4, URZ, UR13, UR4 ;  /* 0x0000000dff047299 */ /* 0x000fe40008011604 */
[----:B------:R-:W-:-:S02]  /*2510*/  USEL UR5, UR44, UR6, !UP0 ;  /* 0x000000062c057287 */ /* 0x000fc4000c000000 */
[----:B------:R-:W-:Y:S02]  /*2520*/  USEL UR6, UR45, UR4, !UP2 ;  /* 0x000000042d067287 */ /* 0x000fe4000d000000 */
[----:B-1----:R-:W-:Y:S01]  /*2530*/  UIMAD.WIDE.U32 UR10, UR5, UR8, URZ ;  /* 0x00000008050a72a5 */ /* 0x002fe2000f8e00ff */
[----:B------:R-:W-:Y:S01]  /*2540*/  UMOV UR4, UR19 ;  /* 0x0000001300047c82 */ /* 0x000fe20008000000 */
[----:B------:R-:W-:Y:S02]  /*2550*/  UIMAD.WIDE.U32 UR16, UR43, UR12, URZ ;  /* 0x0000000c2b1072a5 */ /* 0x000fe4000f8e00ff */
[----:B------:R-:W-:-:S03]  /*2560*/  UIMAD.WIDE.U32 UR18, UR6, UR8, URZ ;  /* 0x00000008061272a5 */ /* 0x000fc6000f8e00ff */
[----:B------:R-:W-:Y:S01]  /*2570*/  UMOV UR10, UR11 ;  /* 0x0000000b000a7c82 */ /* 0x000fe20008000000 */
[----:B------:R-:W-:Y:S02]  /*2580*/  USHF.R.U32.HI UR4, URZ, UR22, UR4 ;  /* 0x00000016ff047299 */ /* 0x000fe40008011604 */
[----:B------:R-:W-:Y:S01]  /*2590*/  @UP3 USHF.R.U32.HI UR5, URZ, UR9, UR10 ;  /* 0x00000009ff053299 */ /* 0x000fe2000801160a */
[----:B------:R-:W-:Y:S01]  /*25a0*/  UMOV UR16, UR17 ;  /* 0x0000001100107c82 */ /* 0x000fe20008000000 */
[----:B------:R-:W-:Y:S01]  /*25b0*/  UMOV UR18, UR19 ;  /* 0x0000001300127c82 */ /* 0x000fe20008000000 */
[----:B------:R-:W-:Y:S02]  /*25c0*/  USHF.R.U32.HI UR13, URZ, UR13, UR16 ;  /* 0x0000000dff0d7299 */ /* 0x000fe40008011610 */
[----:B------:R-:W-:Y:S02]  /*25d0*/  USEL UR4, UR37, UR4, !UP0 ;  /* 0x0000000425047287 */ /* 0x000fe4000c000000 */
[----:B------:R-:W-:-:S02]  /*25e0*/  @UP3 USHF.R.U32.HI UR6, URZ, UR9, UR18 ;  /* 0x00000009ff063299 */ /* 0x000fc40008011612 */
[----:B------:R-:W-:Y:S02]  /*25f0*/  UIMAD UR7, UR42, UR5, URZ ;  /* 0x000000052a0772a4 */ /* 0x000fe4000f8e02ff */
[----:B------:R-:W-:Y:S02]  /*2600*/  USEL UR5, UR43, UR13, !UP2 ;  /* 0x0000000d2b057287 */ /* 0x000fe4000d000000 */
[----:B------:R-:W-:Y:S02]  /*2610*/  UIMAD UR10, UR42, UR6, URZ ;  /* 0x000000062a0a72a4 */ /* 0x000fe4000f8e02ff */
[----:B------:R-:W-:Y:S02]  /*2620*/  UISETP.GE.AND UP0, UPT, UR4, UR7, UPT ;  /* 0x000000070400728c */ /* 0x000fe4000bf06270 */
[----:B------:R-:W-:Y:S02]  /*2630*/  UIMAD.WIDE.U32 UR12, UR4, UR8, URZ ;  /* 0x00000008040c72a5 */ /* 0x000fe4000f8e00ff */
[----:B------:R-:W-:-:S02]  /*2640*/  UISETP.GE.OR UP0, UPT, UR5, UR10, UP0 ;  /* 0x0000000a0500728c */ /* 0x000fc40008706670 */
        /* <DEDUP_REMOVED lines=19> */
.L_x_40:
[----:B------:R-:W2:Y:S02]  /*2780*/  LDCU UR4, c[0x0][0xb30] ;  /* 0x00016600ff0477ac */ /* 0x000ea40008000800 */
[----:B--2---:R-:W-:-:S09]  /*2790*/  UISETP.NE.AND UP0, UPT, UR4, 0x1, UPT ;  /* 0x000000010400788c */ /* 0x004fd2000bf05270 */
[----:B------:R-:W-:Y:S05]  /*27a0*/  BRA.U UP0, `(.L_x_41) ;  /* 0x0000000100447547 */ /* 0x000fea000b800000 */
[----:B------:R-:W2:Y:S01]  /*27b0*/  LDCU.128 UR8, c[0x0][0xb10] ;  /* 0x00016200ff0877ac */ /* 0x000ea20008000c00 */
[----:B------:R-:W3:Y:S01]  /*27c0*/  LDCU UR12, c[0x0][0xb0c] ;  /* 0x00016180ff0c77ac */ /* 0x000ee20008000800 */
[----:B------:R-:W4:Y:S01]  /*27d0*/  LDCU UR13, c[0x0][0xb20] ;  /* 0x00016400ff0d77ac */ /* 0x000f220008000800 */
[----:B--2---:R-:W-:Y:S02]  /*27e0*/  UIMAD.WIDE.U32 UR6, UR43, UR8, URZ ;  /* 0x000000082b0672a5 */ /* 0x004fe4000f8e00ff */
[----:B------:R-:W-:Y:S02]  /*27f0*/  UIMAD.WIDE.U32 UR4, UR37, UR11, URZ ;  /* 0x0000000b250472a5 */ /* 0x000fe4000f8e00ff */
[----:B---3--:R-:W-:Y:S02]  /*2800*/  UISETP.NE.AND UP2, UPT, UR12, 0x1, UPT ;  /* 0x000000010c00788c */ /* 0x008fe4000bf45270 */
[----:B------:R-:W-:Y:S01]  /*2810*/  UISETP.NE.AND UP0, UPT, UR10, 0x1, UPT ;  /* 0x000000010a00788c */ /* 0x000fe2000bf05270 */
[----:B------:R-:W-:-:S02]  /*2820*/  UMOV UR6, UR7 ;  /* 0x0000000700067c82 */ /* 0x000fc40008000000 */
[----:B------:R-:W-:Y:S01]  /*2830*/  UMOV UR4, UR5 ;  /* 0x0000000500047c82 */ /* 0x000fe20008000000 */
[----:B------:R-:W-:Y:S02]  /*2840*/  USHF.R.U32.HI UR9, URZ, UR9, UR6 ;  /* 0x00000009ff097299 */ /* 0x000fe40008011606 */
[----:B----4-:R-:W-:Y:S02]  /*2850*/  USHF.R.U32.HI UR4, URZ, UR13, UR4 ;  /* 0x0000000dff047299 */ /* 0x010fe40008011604 */
[----:B------:R-:W-:Y:S02]  /*2860*/  USEL UR5, UR43, UR9, !UP2 ;  /* 0x000000092b057287 */ /* 0x000fe4000d000000 */
[----:B------:R-:W-:-:S04]  /*2870*/  USEL UR4, UR37, UR4, !UP0 ;  /* 0x0000000425047287 */ /* 0x000fc8000c000000 */
[----:B------:R-:W-:Y:S02]  /*2880*/  UIADD3 UR6, UPT, UPT, UR5, -UR4, URZ ;  /* 0x8000000405067290 */ /* 0x000fe4000fffe0ff */
[----:B------:R-:W-:Y:S02]  /*2890*/  UIADD3 UR4, UPT, UPT, -UR5, UR4, URZ ;  /* 0x0000000405047290 */ /* 0x000fe4000fffe1ff */
[----:B------:R-:W-:Y:S02]  /*28a0*/  UIMAD UR37, UR6, UR10, UR37 ;  /* 0x0000000a062572a4 */ /* 0x000fe4000f8e0225 */
[----:B------:R-:W-:-:S12]  /*28b0*/  UIMAD UR43, UR4, UR12, UR43 ;  /* 0x0000000c042b72a4 */ /* 0x000fd8000f8e022b */
.L_x_41:
[----:B------:R-:W-:Y:S01]  /*28c0*/  VIADD R11, R11, 0x1 ;  /* 0x000000010b0b7836 */ /* 0x000fe20000000000 */
[----:B------:R-:W-:Y:S02]  /*28d0*/  R2UR UR5, R56 ;  /* 0x00000000380572ca */ /* 0x000fe400000e0000 */
[----:B------:R-:W-:Y:S02]  /*28e0*/  R2UR UR4, R55 ;  /* 0x00000000370472ca */ /* 0x000fe400000e0000 */
[C---:B------:R-:W-:Y:S02]  /*28f0*/  ISETP.NE.AND P0, PT, R11.reuse, 0x2, PT ;  /* 0x000000020b00780c */ /* 0x040fe40003f05270 */
[----:B------:R-:W-:Y:S02]  /*2900*/  PLOP3.LUT P1, PT, PT, PT, PT, 0x80, 0x8 ;  /* 0x000000000008781c */ /* 0x000fe40003f2f070 */
[----:B-1----:R-:W-:Y:S02]  /*2910*/  SEL R0, RZ, 0x1, P0 ;  /* 0x00000001ff007807 */ /* 0x002fe40000000000 */
[----:B------:R-:W-:-:S02]  /*2920*/  SEL R11, R11, RZ, P0 ;  /* 0x000000ff0b0b7207 */ /* 0x000fc40000000000 */
[----:B------:R-:W-:Y:S01]  /*2930*/  LOP3.LUT R10, R10, R0, RZ, 0x3c, !PT ;  /* 0x000000000a0a7212 */ /* 0x000fe200078e3cff */
[----:B------:R-:W-:Y:S02]  /*2940*/  UIADD3 UR25, UPT, UPT, UR43, UR5, URZ ;  /* 0x000000052b197290 */ /* 0x000fe4000fffe0ff */
[----:B------:R-:W-:Y:S01]  /*2950*/  UIADD3 UR26, UPT, UPT, UR37, UR4, URZ ;  /* 0x00000004251a7290 */ /* 0x000fe2000fffe0ff */
[----:B------:R-:W-:Y:S11]  /*2960*/  BRA.U UP1, `(.L_x_42) ;  /* 0xffffffed01d47547 */ /* 0x000ff6000b83ffff */
[----:B------:R-:W-:Y:S01]  /*2970*/  UIADD3 UR21, UPT, UPT, UR21, 0x30, URZ ;  /* 0x0000003015157890 */ /* 0x000fe2000fffe0ff */
[----:B------:R-:W-:-:S03]  /*2980*/  SHF.L.U32 R2, R12, 0x1f, RZ ;  /* 0x0000001f0c027819 */ /* 0x000fc600000006ff */
[----:B------:R-:W-:-:S09]  /*2990*/  ULEA UR4, UR23, UR21, 0x3 ;  /* 0x0000001517047291 */ /* 0x000fd2000f8e18ff */
[----:B------:R-:W1:Y:S02]  /*29a0*/  SYNCS.PHASECHK.TRANS64.TRYWAIT P0, [UR4], R2 ;  /* 0x00000002ff0075a7 */ /* 0x000e640008001104 */
[----:B-1----:R-:W-:Y:S05]  /*29b0*/  @!P0 BRA `(.L_x_43) ;  /* 0x0000005400288947 */ /* 0x002fea0003800000 */
.L_x_129:
[----:B------:R-:W-:-:S04]  /*29c0*/  UIADD3 UR4, UPT, UPT, UR23, 0x1, URZ ;  /* 0x0000000117047890 */ /* 0x000fc8000fffe0ff */
[----:B------:R-:W-:-:S04]  /*29d0*/  UISETP.NE.AND UP0, UPT, UR4, 0x6, UPT ;  /* 0x000000060400788c */ /* 0x000fc8000bf05270 */
[----:B------:R-:W-:Y:S02]  /*29e0*/  USEL UR6, URZ, 0x1, UP0 ;  /* 0x00000001ff067887 */ /* 0x000fe40008000000 */
[----:B------:R-:W-:-:S04]  /*29f0*/  USEL UR4, UR4, URZ, UP0 ;  /* 0x000000ff04047287 */ /* 0x000fc80008000000 */
[----:B------:R-:W-:Y:S01]  /*2a00*/  ULEA UR5, UR4, UR21, 0x3 ;  /* 0x0000001504057291 */ /* 0x000fe2000f8e18ff */
[----:B-1----:R-:W-:-:S04]  /*2a10*/  LOP3.LUT R2, R12, UR6, RZ, 0x3c, !PT ;  /* 0x000000060c027c12 */ /* 0x002fc8000f8e3cff */
[----:B------:R-:W-:-:S04]  /*2a20*/  SHF.L.U32 R3, R2, 0x1f, RZ ;  /* 0x0000001f02037819 */ /* 0x000fc800000006ff */
[----:B------:R-:W1:Y:S02]  /*2a30*/  SYNCS.PHASECHK.TRANS64.TRYWAIT P0, [UR5], R3 ;  /* 0x00000003ff0075a7 */ /* 0x000e640008001105 */
[----:B-1----:R-:W-:Y:S05]  /*2a40*/  @!P0 BRA `(.L_x_44) ;  /* 0x00000054001c8947 */ /* 0x002fea0003800000 */
.L_x_131:
[----:B------:R-:W-:-:S04]  /*2a50*/  UIADD3 UR4, UPT, UPT, UR4, 0x1, URZ ;  /* 0x0000000104047890 */ /* 0x000fc8000fffe0ff */
[----:B------:R-:W-:-:S04]  /*2a60*/  UISETP.NE.AND UP0, UPT, UR4, 0x6, UPT ;  /* 0x000000060400788c */ /* 0x000fc8000bf05270 */
[----:B------:R-:W-:Y:S02]  /*2a70*/  USEL UR6, URZ, 0x1, UP0 ;  /* 0x00000001ff067887 */ /* 0x000fe40008000000 */
[----:B------:R-:W-:-:S04]  /*2a80*/  USEL UR4, UR4, URZ, UP0 ;  /* 0x000000ff04047287 */ /* 0x000fc80008000000 */
[----:B------:R-:W-:Y:S01]  /*2a90*/  ULEA UR5, UR4, UR21, 0x3 ;  /* 0x0000001504057291 */ /* 0x000fe2000f8e18ff */
[----:B------:R-:W-:-:S04]  /*2aa0*/  LOP3.LUT R2, R2, UR6, RZ, 0x3c, !PT ;  /* 0x0000000602027c12 */ /* 0x000fc8000f8e3cff */
[----:B-1----:R-:W-:-:S04]  /*2ab0*/  SHF.L.U32 R3, R2, 0x1f, RZ ;  /* 0x0000001f02037819 */ /* 0x002fc800000006ff */
[----:B------:R-:W1:Y:S02]  /*2ac0*/  SYNCS.PHASECHK.TRANS64.TRYWAIT P0, [UR5], R3 ;  /* 0x00000003ff0075a7 */ /* 0x000e640008001105 */
[----:B-1----:R-:W-:Y:S05]  /*2ad0*/  @!P0 BRA `(.L_x_45) ;  /* 0x0000005400108947 */ /* 0x002fea0003800000 */
.L_x_133:
        /* <DEDUP_REMOVED lines=9> */
.L_x_135:
        /* <DEDUP_REMOVED lines=9> */
.L_x_137:
[----:B------:R-:W-:-:S04]  /*2c00*/  UIADD3 UR4, UPT, UPT, UR4, 0x1, URZ ;  /* 0x0000000104047890 */ /* 0x000fc8000fffe0ff */
[----:B------:R-:W-:-:S04]  /*2c10*/  UISETP.NE.AND UP0, UPT, UR4, 0x6, UPT ;  /* 0x000000060400788c */ /* 0x000fc8000bf05270 */
[----:B------:R-:W-:Y:S02]  /*2c20*/  USEL UR5, URZ, 0x1, UP0 ;  /* 0x00000001ff057887 */ /* 0x000fe40008000000 */
[----:B------:R-:W-:-:S04]  /*2c30*/  USEL UR4, UR4, URZ, UP0 ;  /* 0x000000ff04047287 */ /* 0x000fc80008000000 */
[----:B------:R-:W-:Y:S01]  /*2c40*/  ULEA UR4, UR4, UR21, 0x3 ;  /* 0x0000001504047291 */ /* 0x000fe2000f8e18ff */
[----:B------:R-:W-:-:S04]  /*2c50*/  LOP3.LUT R2, R2, UR5, RZ, 0x3c, !PT ;  /* 0x0000000502027c12 */ /* 0x000fc8000f8e3cff */
[----:B------:R-:W-:Y:S01]  /*2c60*/  SHF.L.U32 R2, R2, 0x1f, RZ ;  /* 0x0000001f02027819 */ /* 0x000fe200000006ff */
[----:B-1----:R-:W-:-:S07]  /*2c70*/  IMAD.U32 R0, RZ, RZ, UR4 ;  /* 0x00000004ff007e24 */ /* 0x002fce000f8e00ff */
.L_x_48:
[----:B-1----:R1:W2:Y:S02]  /*2c80*/  SYNCS.PHASECHK.TRANS64.TRYWAIT P0, [R0+URZ], R2 ;  /* 0x00000002000075a7 */ /* 0x0022a400080011ff */
[----:B--2---:R-:W-:Y:S05]  /*2c90*/  @!P0 NANOSLEEP.SYNCS 0x989680 ;  /* 0x009896800000895d */ /* 0x004fea0003900000 */
[----:B------:R-:W2:Y:S02]  /*2ca0*/  @!P0 SYNCS.PHASECHK.TRANS64 P0, [R0+URZ], R2 ;  /* 0x00000002000085a7 */ /* 0x000ea400080010ff */
[----:B--2---:R-:W-:Y:S05]  /*2cb0*/  @P0 EXIT ;  /* 0x000000000000094d */ /* 0x004fea0003800000 */
[----:B------:R-:W-:Y:S05]  /*2cc0*/  BRA `(.L_x_48) ;  /* 0xfffffffc00ec7947 */ /* 0x000fea000383ffff */
.L_x_22:
[----:B------:R-:W-:-:S04]  /*2cd0*/  UISETP.NE.AND UP0, UPT, UR54, URZ, UPT ;  /* 0x000000ff3600728c */ /* 0x000fc8000bf05270 */
[----:B------:R-:W-:-:S09]  /*2ce0*/  UISETP.NE.OR UP0, UPT, UR22, 0x1, UP0 ;  /* 0x000000011600788c */ /* 0x000fd20008705670 */
[----:B------:R-:W-:Y:S05]  /*2cf0*/  BRA.U UP0, `(.L_x_49) ;  /* 0x0000000500487547 */ /* 0x000fea000b800000 */
[----:B------:R-:W-:Y:S01]  /*2d00*/  ISETP.GE.U32.AND P2, PT, R0, 0x4, PT ;  /* 0x000000040000780c */ /* 0x000fe20003f46070 */
[----:B------:R-:W-:Y:S01]  /*2d10*/  IMAD.MOV.U32 R12, RZ, RZ, 0x1 ;  /* 0x00000001ff0c7424 */ /* 0x000fe200078e00ff */
[----:B------:R-:W-:Y:S02]  /*2d20*/  CS2R R10, SRZ ;  /* 0x00000000000a7805 */ /* 0x000fe4000001ff00 */
[----:B------:R-:W-:Y:S01]  /*2d30*/  CS2R R8, SRZ ;  /* 0x0000000000087805 */ /* 0x000fe2000001ff00 */
[----:B------:R-:W-:Y:S01]  /*2d40*/  UMOV UR6, 0x400 ;  /* 0x0000040000067882 */ /* 0x000fe20000000000 */
[----:B------:R-:W-:Y:S01]  /*2d50*/  UMOV UR5, URZ ;  /* 0x000000ff00057c82 */ /* 0x000fe20008000000 */
[----:B------:R-:W-:-:S12]  /*2d60*/  ULEA UR6, UR54, UR6, 0x18 ;  /* 0x0000000636067291 */ /* 0x000fd8000f8ec0ff */
.L_x_53:
[----:B------:R-:W-:Y:S02]  /*2d70*/  LEA R2, R8, UR6, 0x3 ;  /* 0x0000000608027c11 */ /* 0x000fe4000f8e18ff */
[----:B------:R-:W-:-:S03]  /*2d80*/  SHF.L.U32 R4, R9, 0x1f, RZ ;  /* 0x0000001f09047819 */ /* 0x000fc600000006ff */
[----:B------:R-:W-:Y:S01]  /*2d90*/  VIADD R5, R2, 0x110 ;  /* 0x0000011002057836 */ /* 0x000fe20000000000 */
[----:B------:R-:W1:Y:S02]  /*2da0*/  SYNCS.PHASECHK.TRANS64.TRYWAIT P0, [R2+URZ+0x100], R4 ;  /* 0x00010004020075a7 */ /* 0x000e6400080011ff */
[----:B-1----:R-:W-:Y:S05]  /*2db0*/  @!P0 BRA `(.L_x_50) ;  /* 0x0000005000a08947 */ /* 0x002fea0003800000 */
.L_x_138:
[----:B------:R-:W-:Y:S01]  /*2dc0*/  ULEA UR4, UR5, UR6, 0x3 ;  /* 0x0000000605047291 */ /* 0x000fe2000f8e18ff */
[----:B-1----:R-:W-:Y:S01]  /*2dd0*/  PRMT R2, RZ, 0x654, R5 ;  /* 0x00000654ff027816 */ /* 0x002fe20000000005 */
[----:B------:R-:W-:Y:S01]  /*2de0*/  @!P2 IMAD.MOV.U32 R4, RZ, RZ, 0x10 ;  /* 0x00000010ff04a424 */ /* 0x000fe200078e00ff */
[----:B------:R-:W-:Y:S01]  /*2df0*/  SHF.L.U32 R5, R12, 0x1f, RZ ;  /* 0x0000001f0c057819 */ /* 0x000fe200000006ff */
[----:B------:R-:W-:Y:S01]  /*2e00*/  UIADD3 UR7, UPT, UPT, UR4, 0xa0, URZ ;  /* 0x000000a004077890 */ /* 0x000fe2000fffe0ff */
[----:B------:R1:W-:Y:S05]  /*2e10*/  SYNCS.ARRIVE.TRANS64.RED.A1T0 RZ, [R2+URZ], RZ ;  /* 0x000000ff02ff79a7 */ /* 0x0003ea00081004ff */
[----:B------:R-:W-:Y:S01]  /*2e20*/  IMAD.U32 R6, RZ, RZ, UR7 ;  /* 0x00000007ff067e24 */ /* 0x000fe2000f8e00ff */
[----:B------:R-:W2:Y:S04]  /*2e30*/  SYNCS.PHASECHK.TRANS64.TRYWAIT P0, [UR4+0xb0], R5 ;  /* 0x0000b005ff0075a7 */ /* 0x000ea80008001104 */
[----:B------:R-:W-:Y:S01]  /*2e40*/  PRMT R6, R0, 0x654, R6 ;  /* 0x0000065400067816 */ /* 0x000fe20000000006 */
[----:B-12---:R-:W-:Y:S06]  /*2e50*/  @!P0 BRA `(.L_x_51) ;  /* 0x00000050008c8947 */ /* 0x006fec0003800000 */
.L_x_140:
[----:B------:R-:W-:Y:S01]  /*2e60*/  ULEA UR8, UR5, UR6, 0x4 ;  /* 0x0000000605087291 */ /* 0x000fe2000f8e20ff */
[----:B------:R-:W-:Y:S01]  /*2e70*/  SEL R3, R6, R3, !P2 ;  /* 0x0000000306037207 */ /* 0x000fe20005000000 */
[----:B------:R-:W-:Y:S01]  /*2e80*/  UIADD3 UR9, UPT, UPT, UR4, 0xa0, URZ ;  /* 0x000000a004097890 */ /* 0x000fe2000fffe0ff */
[----:B-1----:R-:W-:Y:S01]  /*2e90*/  LEA R2, R11, UR6, 0x3 ;  /* 0x000000060b027c11 */ /* 0x002fe2000f8e18ff */
[----:B------:R-:W-:Y:S01]  /*2ea0*/  UIADD3 UR8, UPT, UPT, UR8, 0x130, URZ ;  /* 0x0000013008087890 */ /* 0x000fe2000fffe0ff */
[----:B------:R1:W-:Y:S01]  /*2eb0*/  @!P2 SYNCS.ARRIVE.TRANS64.RED RZ, [R3+URZ], R4 ;  /* 0x0000000403ffa9a7 */ /* 0x0003e200080004ff */
[----:B------:R-:W-:Y:S01]  /*2ec0*/  UIADD3 UR4, UPT, UPT, UR5, 0x1, URZ ;  /* 0x0000000105047890 */ /* 0x000fe2000fffe0ff */
[----:B------:R-:W-:-:S03]  /*2ed0*/  VIADD R8, R8, 0x1 ;  /* 0x0000000108087836 */ /* 0x000fc60000000000 */
[----:B------:R-:W-:Y:S02]  /*2ee0*/  UISETP.NE.AND UP0, UPT, UR4, 0x2, UPT ;  /* 0x000000020400788c */ /* 0x000fe4000bf05270 */
[----:B------:R-:W-:Y:S01]  /*2ef0*/  ISETP.NE.AND P0, PT, R8, 0x2, PT ;  /* 0x000000020800780c */ /* 0x000fe20003f05270 */
[----:B------:R-:W-:Y:S06]  /*2f00*/  UGETNEXTWORKID.BROADCAST [UR8], [UR9] ;  /* 0x00000000080073ca */ /* 0x000fec0008000100 */
[----:B------:R-:W-:Y:S02]  /*2f10*/  USEL UR7, URZ, 0x1, UP0 ;  /* 0x00000001ff077887 */ /* 0x000fe40008000000 */
[----:B------:R-:W-:-:S04]  /*2f20*/  USEL UR5, UR4, URZ, UP0 ;  /* 0x000000ff04057287 */ /* 0x000fc80008000000 */
[----:B------:R-:W-:Y:S02]  /*2f30*/  LOP3.LUT R12, R12, UR7, RZ, 0x3c, !PT ;  /* 0x000000070c0c7c12 */ /* 0x000fe4000f8e3cff */
[----:B-1----:R-:W-:-:S04]  /*2f40*/  SHF.L.U32 R4, R10, 0x1f, RZ ;  /* 0x0000001f0a047819 */ /* 0x002fc800000006ff */
[----:B------:R-:W1:Y:S02]  /*2f50*/  SYNCS.PHASECHK.TRANS64.TRYWAIT P1, [R2+URZ+0xa0], R4 ;  /* 0x0000a004020075a7 */ /* 0x000e6400080211ff */
[----:B-1----:R-:W-:Y:S05]  /*2f60*/  @!P1 BRA `(.L_x_52) ;  /* 0x0000005000609947 */ /* 0x002fea0003800000 */
.L_x_141:
[C---:B-1----:R-:W-:Y:S01]  /*2f70*/  LEA R4, R11.reuse, UR6, 0x4 ;  /* 0x000000060b047c11 */ /* 0x042fe2000f8e20ff */
[----:B------:R-:W-:Y:S01]  /*2f80*/  VIADD R2, R2, 0xb0 ;  /* 0x000000b002027836 */ /* 0x000fe20000000000 */
[----:B------:R-:W-:Y:S01]  /*2f90*/  SEL R8, R8, RZ, P0 ;  /* 0x000000ff08087207 */ /* 0x000fe20000000000 */
[----:B------:R-:W-:-:S03]  /*2fa0*/  VIADD R11, R11, 0x1 ;  /* 0x000000010b0b7836 */ /* 0x000fc60000000000 */
[----:B------:R-:W1:Y:S01]  /*2fb0*/  LDS.128 R4, [R4+0x130] ;  /* 0x0001300004047984 */ /* 0x000e620000000c00 */
[----:B------:R-:W-:Y:S02]  /*2fc0*/  PRMT R2, RZ, 0x654, R2 ;  /* 0x00000654ff027816 */ /* 0x000fe40000000002 */
[C---:B------:R-:W-:Y:S01]  /*2fd0*/  ISETP.NE.AND P1, PT, R11.reuse, 0x2, PT ;  /* 0x000000020b00780c */ /* 0x040fe20003f25270 */
[----:B------:R-:W-:Y:S01]  /*2fe0*/  @!PT LDS RZ, [RZ] ;  /* 0x00000000fffff984 */ /* 0x000fe20000000800 */
[----:B------:R-:W-:Y:S01]  /*2ff0*/  @!PT LDS RZ, [RZ] ;  /* 0x00000000fffff984 */ /* 0x000fe20000000800 */
[----:B------:R-:W-:Y:S01]  /*3000*/  @!PT LDS RZ, [RZ] ;  /* 0x00000000fffff984 */ /* 0x000fe20000000800 */
[----:B------:R-:W-:Y:S01]  /*3010*/  @!PT LDS RZ, [RZ] ;  /* 0x00000000fffff984 */ /* 0x000fe20000000800 */
[----:B------:R2:W-:Y:S06]  /*3020*/  MEMBAR.ALL.CTA ;  /* 0x0000000000007992 */ /* 0x0005ec0000008000 */
[----:B--2---:R-:W2:Y:S01]  /*3030*/  FENCE.VIEW.ASYNC.S ;  /* 0x00000000000073c6 */ /* 0x004ea20000000000 */
[----:B------:R-:W-:Y:S01]  /*3040*/  SEL R11, R11, RZ, P1 ;  /* 0x000000ff0b0b7207 */ /* 0x000fe20000800000 */
[----:B--2---:R2:W-:Y:S01]  /*3050*/  SYNCS.ARRIVE.TRANS64.RED.A1T0 RZ, [R2+URZ], RZ ;  /* 0x000000ff02ff79a7 */ /* 0x0045e200081004ff */
[----:B-1----:R-:W-:-:S02]  /*3060*/  LOP3.LUT P3, RZ, R6, 0x1, RZ, 0xc0, !PT ;  /* 0x0000000106ff7812 */ /* 0x002fc4000786c0ff */
[----:B------:R-:W-:-:S04]  /*3070*/  SEL R4, RZ, 0x1, P1 ;  /* 0x00000001ff047807 */ /* 0x000fc80000800000 */
[----:B------:R-:W-:Y:S02]  /*3080*/  LOP3.LUT R10, R10, R4, RZ, 0x3c, !PT ;  /* 0x000000040a0a7212 */ /* 0x000fe400078e3cff */
[----:B--2---:R-:W-:-:S04]  /*3090*/  SEL R2, RZ, 0x1, P0 ;  /* 0x00000001ff027807 */ /* 0x004fc80000000000 */
[----:B------:R-:W-:Y:S01]  /*30a0*/  LOP3.LUT R9, R9, R2, RZ, 0x3c, !PT ;  /* 0x0000000209097212 */ /* 0x000fe200078e3cff */
[----:B------:R-:W-:Y:S06]  /*30b0*/  @P3 BRA `(.L_x_53) ;  /* 0xfffffffc002c3947 */ /* 0x000fec000383ffff */
[----:B------:R-:W-:Y:S01]  /*30c0*/  ULEA UR4, UR5, UR6, 0x3 ;  /* 0x0000000605047291 */ /* 0x000fe2000f8e18ff */
[----:B------:R-:W-:-:S08]  /*30d0*/  SHF.L.U32 R2, R12, 0x1f, RZ ;  /* 0x0000001f0c027819 */ /* 0x000fd000000006ff */
[----:B------:R-:W1:Y:S02]  /*30e0*/  SYNCS.PHASECHK.TRANS64 P0, [UR4+0xb0], R2 ;  /* 0x0000b002ff0075a7 */ /* 0x000e640008001004 */
[----:B-1----:R-:W-:Y:S05]  /*30f0*/  @P0 BRA `(.L_x_54) ;  /* 0x0000000000080947 */ /* 0x002fea0003800000 */
[----:B------:R-:W1:Y:S02]  /*3100*/  SYNCS.PHASECHK.TRANS64.TRYWAIT P0, [UR4+0xb0], R2 ;  /* 0x0000b002ff0075a7 */ /* 0x000e640008001104 */
[----:B-1----:R-:W-:Y:S05]  /*3110*/  @!P0 BRA `(.L_x_55) ;  /* 0x0000005000088947 */ /* 0x002fea0003800000 */
.L_x_54:
[----:B------:R-:W-:-:S04]  /*3120*/  UIADD3 UR7, UPT, UPT, UR5, 0x1, URZ ;  /* 0x0000000105077890 */ /* 0x000fc8000fffe0ff */
[----:B------:R-:W-:-:S04]  /*3130*/  UISETP.NE.AND UP0, UPT, UR7, 0x2, UPT ;  /* 0x000000020700788c */ /* 0x000fc8000bf05270 */
[----:B------:R-:W-:Y:S02]  /*3140*/  USEL UR8, URZ, 0x1, UP0 ;  /* 0x00000001ff087887 */ /* 0x000fe40008000000 */
[----:B------:R-:W-:-:S04]  /*3150*/  USEL UR7, UR7, URZ, UP0 ;  /* 0x000000ff07077287 */ /* 0x000fc80008000000 */
[----:B------:R-:W-:Y:S01]  /*3160*/  ULEA UR7, UR7, UR6, 0x3 ;  /* 0x0000000607077291 */ /* 0x000fe2000f8e18ff */
[----:B-1----:R-:W-:-:S04]  /*3170*/  LOP3.LUT R2, R12, UR8, RZ, 0x3c, !PT ;  /* 0x000000080c027c12 */ /* 0x002fc8000f8e3cff */
[----:B------:R-:W-:-:S04]  /*3180*/  SHF.L.U32 R0, R2, 0x1f, RZ ;  /* 0x0000001f02007819 */ /* 0x000fc800000006ff */
[----:B------:R-:W1:Y:S02]  /*3190*/  SYNCS.PHASECHK.TRANS64 P0, [UR7+0xb0], R0 ;  /* 0x0000b000ff0075a7 */ /* 0x000e640008001007 */
[----:B-1----:R-:W-:Y:S05]  /*31a0*/  @P0 EXIT ;  /* 0x000000000000094d */ /* 0x002fea0003800000 */
[----:B------:R-:W-:Y:S02]  /*31b0*/  SHF.L.U32 R2, R2, 0x1f, RZ ;  /* 0x0000001f02027819 */ /* 0x000fe400000006ff */
[----:B------:R-:W-:-:S07]  /*31c0*/  MOV R0, UR7 ;  /* 0x0000000700007c02 */ /* 0x000fce0008000f00 */
.L_x_56:
[----:B-1----:R1:W2:Y:S02]  /*31d0*/  SYNCS.PHASECHK.TRANS64.TRYWAIT P0, [R0+URZ+0xb0], R2 ;  /* 0x0000b002000075a7 */ /* 0x0022a400080011ff */
[----:B--2---:R-:W-:Y:S05]  /*31e0*/  @!P0 NANOSLEEP.SYNCS 0x989680 ;  /* 0x009896800000895d */ /* 0x004fea0003900000 */
[----:B------:R-:W2:Y:S02]  /*31f0*/  @!P0 SYNCS.PHASECHK.TRANS64 P0, [R0+URZ+0xb0], R2 ;  /* 0x0000b002000085a7 */ /* 0x000ea400080010ff */
[----:B--2---:R-:W-:Y:S05]  /*3200*/  @P0 EXIT ;  /* 0x000000000000094d */ /* 0x004fea0003800000 */
[----:B------:R-:W-:Y:S05]  /*3210*/  BRA `(.L_x_56) ;  /* 0xfffffffc00ec7947 */ /* 0x000fea000383ffff */
.L_x_49:
[----:B------:R-:W-:Y:S05]  /*3220*/  BRA.U UP4, `(.L_x_57) ;  /* 0x0000001104447547 */ /* 0x000fea000b800000 */
[----:B------:R-:W-:Y:S01]  /*3230*/  UMOV UR4, 0x40 ;  /* 0x0000004000047882 */ /* 0x000fe20000000000 */
[----:B------:R-:W-:Y:S01]  /*3240*/  NOP ;  /* 0x0000000000007918 */ /* 0x000fe20000000000 */
[----:B------:R-:W-:Y:S01]  /*3250*/  ULEA UR5, UR54, UR4, 0x18 ;  /* 0x0000000436057291 */ /* 0x000fe2000f8ec0ff */
[----:B------:R-:W-:Y:S02]  /*3260*/  UMOV UR6, 0x400 ;  /* 0x0000040000067882 */ /* 0x000fe40000000000 */
[----:B------:R-:W-:-:S06]  /*3270*/  ULEA UR6, UR54, UR6, 0x18 ;  /* 0x0000000636067291 */ /* 0x000fcc000f8ec0ff */
[----:B------:R-:W1:Y:S02]  /*3280*/  LDS.U8 R0, [UR5+0x1c] ;  /* 0x00001c05ff007984 */ /* 0x000e640008000000 */
[----:B-1----:R-:W-:-:S13]  /*3290*/  ISETP.NE.AND P0, PT, R0, RZ, PT ;  /* 0x000000ff0000720c */ /* 0x002fda0003f05270 */
[----:B------:R-:W-:Y:S05]  /*32a0*/  @P0 BRA `(.L_x_58) ;  /* 0x0000000000580947 */ /* 0x000fea0003800000 */
[----:B------:R-:W-:-:S13]  /*32b0*/  ELECT P0, URZ, PT ;  /* 0x0000000000ff782f */ /* 0x000fda0003800000 */
[----:B------:R-:W-:Y:S05]  /*32c0*/  @!P0 BRA `(.L_x_59) ;  /* 0x0000000000608947 */ /* 0x000fea0003800000 */
[----:B------:R-:W-:Y:S01]  /*32d0*/  UMOV UR4, 0x10 ;  /* 0x0000001000047882 */ /* 0x000fe20000000000 */
[----:B------:R-:W-:Y:S01]  /*32e0*/  HFMA2 R0, -RZ, RZ, 0, 5.9604644775390625e-08 ;  /* 0x00000001ff007431 */ /* 0x000fe200000001ff */
[----:B------:R-:W-:-:S03]  /*32f0*/  MOV R3, 0xffff ;  /* 0x0000ffff00037802 */ /* 0x000fc60000000f00 */
[----:B------:R-:W-:Y:S04]  /*3300*/  DEPBAR.LE SB1, 0x36 ;  /* 0x00009d800000791a */ /* 0x000fe80000000000 */
[----:B------:R-:W1:Y:S02]  /*3310*/  UTCATOMSWS.FIND_AND_SET.ALIGN UP0, UR4, UR4 ;  /* 0x00000004000475e3 */ /* 0x000e640008000800 */
[----:B-1----:R-:W-:Y:S01]  /*3320*/  MOV R4, UR4 ;  /* 0x0000000400047c02 */ /* 0x002fe20008000f00 */
[----:B------:R-:W-:Y:S06]  /*3330*/  BRA.U UP0, `(.L_x_60) ;  /* 0x0000000100187547 */ /* 0x000fec000b800000 */
.L_x_61:
[----:B------:R-:W-:Y:S05]  /*3340*/  NANOSLEEP 0x64 ;  /* 0x000000640000795d */ /* 0x000fea0003800000 */
[----:B------:R-:W-:-:S05]  /*3350*/  UMOV UR4, 0x10 ;  /* 0x0000001000047882 */ /* 0x000fca0000000000 */
[----:B------:R-:W-:Y:S04]  /*3360*/  DEPBAR.LE SB1, 0x36 ;  /* 0x00009d800000791a */ /* 0x000fe80000000000 */
[----:B------:R-:W1:Y:S02]  /*3370*/  UTCATOMSWS.FIND_AND_SET.ALIGN UP0, UR4, UR4 ;  /* 0x00000004000475e3 */ /* 0x000e640008000800 */
[----:B-1----:R-:W-:Y:S01]  /*3380*/  MOV R4, UR4 ;  /* 0x0000000400047c02 */ /* 0x002fe20008000f00 */
[----:B------:R-:W-:Y:S05]  /*3390*/  BRA.U !UP0, `(.L_x_61) ;  /* 0xfffffffd08e87547 */ /* 0x000fea000b83ffff */
.L_x_60:
[-C--:B------:R-:W-:Y:S02]  /*33a0*/  SHF.L.U32 R3, R3, R4.reuse, RZ ;  /* 0x0000000403037219 */ /* 0x080fe400000006ff */
[----:B------:R-:W-:Y:S01]  /*33b0*/  SHF.L.U32 R0, R0, R4, RZ ;  /* 0x0000000400007219 */ /* 0x000fe200000006ff */
[----:B------:R-:W-:Y:S02]  /*33c0*/  IMAD.SHL.U32 R4, R4, 0x20, RZ ;  /* 0x0000002004047824 */ /* 0x000fe400078e00ff */
[----:B------:R1:W-:Y:S04]  /*33d0*/  ATOMS.OR RZ, [UR5+0x14], R3 ;  /* 0x00001403ffff798c */ /* 0x0003e8000b000005 */
[----:B------:R1:W-:Y:S04]  /*33e0*/  ATOMS.OR RZ, [UR5+0x18], R0 ;  /* 0x00001800ffff798c */ /* 0x0003e8000b000005 */
[----:B------:R1:W-:Y:S01]  /*33f0*/  STS [UR6+0x150], R4 ;  /* 0x00015004ff007988 */ /* 0x0003e20008000806 */
[----:B------:R-:W-:Y:S05]  /*3400*/  BRA `(.L_x_59) ;  /* 0x0000000000107947 */ /* 0x000fea0003800000 */
.L_x_58:
[----:B------:R-:W-:Y:S02]  /*3410*/  MOV R0, 0xffffffff ;  /* 0xffffffff00007802 */ /* 0x000fe40000000f00 */
[----:B------:R-:W-:-:S03]  /*3420*/  MOV R4, 0x3450 ;  /* 0x0000345000047802 */ /* 0x000fc60000000f00 */
[----:B------:R1:W-:Y:S04]  /*3430*/  STS [UR6+0x150], R0 ;  /* 0x00015000ff007988 */ /* 0x0003e80008000806 */
[----:B-1---5:R-:W-:Y:S05]  /*3440*/  CALL.REL.NOINC `($__internal_1_$__cuda_sm10x_tcgen05_guardrail_trap_phase_invalid_during_alloc) ;  /* 0x0000005000e07944 */ /* 0x022fea0003c00000 */
.L_x_59:
[----:B------:R-:W-:Y:S05]  /*3450*/  WARPSYNC.ALL ;  /* 0x0000000000007948 */ /* 0x000fea0003800000 */
[----:B------:R-:W2:Y:S01]  /*3460*/  S2UR UR4, SR_CgaCtaId ;  /* 0x00000000000479c3 */ /* 0x000ea20000008800 */
[----:B------:R-:W-:Y:S01]  /*3470*/  UMOV UR41, 0x400 ;  /* 0x0000040000297882 */ /* 0x000fe20000000000 */
[----:B------:R-:W-:-:S06]  /*3480*/  NOP ;  /* 0x0000000000007918 */ /* 0x000fcc0000000000 */
[----:B------:R-:W-:Y:S06]  /*3490*/  BAR.ARV 0x6, 0xa0 ;  /* 0x0182800000007b1d */ /* 0x000fec0000002000 */
[----:B------:R-:W3:Y:S01]  /*34a0*/  LDCU UR6, c[0x0][0x38c] ;  /* 0x00007180ff0677ac */ /* 0x000ee20008000800 */
[----:B------:R-:W-:Y:S01]  /*34b0*/  LOP3.LUT R2, R2, 0xffff, RZ, 0xc0, !PT ;  /* 0x0000ffff02027812 */ /* 0x000fe200078ec0ff */
[----:B------:R-:W-:Y:S01]  /*34c0*/  IMAD.MOV.U32 R11, RZ, RZ, 0x1 ;  /* 0x00000001ff0b7424 */ /* 0x000fe200078e00ff */
[----:B------:R-:W-:Y:S01]  /*34d0*/  CS2R R8, SRZ ;  /* 0x0000000000087805 */ /* 0x000fe2000001ff00 */
[----:B------:R-:W4:Y:S01]  /*34e0*/  LDCU UR7, c[0x0][0x38c] ;  /* 0x00007180ff0777ac */ /* 0x000f220008000800 */
[----:B------:R-:W-:Y:S01]  /*34f0*/  R2UR UR42, R2 ;  /* 0x00000000022a72ca */ /* 0x000fe200000e0000 */
[----:B------:R-:W-:Y:S01]  /*3500*/  IMAD.MOV.U32 R10, RZ, RZ, RZ ;  /* 0x000000ffff0a7224 */ /* 0x000fe200078e00ff */
[----:B------:R-:W-:Y:S01]  /*3510*/  UMOV UR45, URZ ;  /* 0x000000ff002d7c82 */ /* 0x000fe20008000000 */
[----:B------:R-:W-:Y:S01]  /*3520*/  UMOV UR39, URZ ;  /* 0x000000ff00277c82 */ /* 0x000fe20008000000 */
[----:B--2---:R-:W-:Y:S01]  /*3530*/  ULEA UR41, UR4, UR41, 0x18 ;  /* 0x0000002904297291 */ /* 0x004fe2000f8ec0ff */
[----:B------:R-:W-:Y:S01]  /*3540*/  UMOV UR62, 0x0 ;  /* 0x00000000003e7882 */ /* 0x000fe20000000000 */
[----:B------:R-:W-:-:S02]  /*3550*/  UMOV UR63, 0x4100910 ;  /* 0x04100910003f7882 */ /* 0x000fc40000000000 */
[----:B------:R-:W-:Y:S02]  /*3560*/  UIADD3 UR5, UPT, UPT, UR41, 0x6800, URZ ;  /* 0x0000680029057890 */ /* 0x000fe4000fffe0ff */
[----:B------:R-:W-:Y:S02]  /*3570*/  UIADD3 UR4, UPT, UPT, UR41, 0x1e800, URZ ;  /* 0x0001e80029047890 */ /* 0x000fe4000fffe0ff */
[----:B---3--:R-:W-:Y:S01]  /*3580*/  UIADD3 UR6, UPT, UPT, UR6, 0x3f, URZ ;  /* 0x0000003f06067890 */ /* 0x008fe2000fffe0ff */
[----:B-1----:R-:W1:Y:S01]  /*3590*/  LDS R0, [UR41+0x150] ;  /* 0x00015029ff007984 */ /* 0x002e620008000800 */
[----:B------:R-:W-:Y:S02]  /*35a0*/  USHF.R.U32.HI UR5, URZ, 0x4, UR5 ;  /* 0x00000004ff057899 */ /* 0x000fe40008011605 */
[----:B------:R-:W-:Y:S02]  /*35b0*/  USHF.R.S32.HI UR47, URZ, 0x1f, UR6 ;  /* 0x0000001fff2f7899 */ /* 0x000fe40008011406 */
[----:B------:R-:W-:-:S02]  /*35c0*/  USHF.R.U32.HI UR4, URZ, 0x4, UR4 ;  /* 0x00000004ff047899 */ /* 0x000fc40008011604 */
[----:B------:R-:W-:Y:S02]  /*35d0*/  ULEA.HI UR47, UR47, UR6, URZ, 0x6 ;  /* 0x000000062f2f7291 */ /* 0x000fe4000f8f30ff */
[----:B------:R-:W-:Y:S02]  /*35e0*/  ULOP3.LUT UR5, UR5, 0x3fff, URZ, 0xc0, !UPT ;  /* 0x00003fff05057892 */ /* 0x000fe4000f8ec0ff */
[----:B------:R-:W-:Y:S02]  /*35f0*/  USHF.R.S32.HI UR47, URZ, 0x6, UR47 ;  /* 0x00000006ff2f7899 */ /* 0x000fe4000801142f */
[----:B------:R-:W-:Y:S02]  /*3600*/  ULOP3.LUT UR4, UR4, 0x3fff, URZ, 0xc0, !UPT ;  /* 0x00003fff04047892 */ /* 0x000fe4000f8ec0ff */
[----:B------:R-:W-:Y:S01]  /*3610*/  UISETP.LT.AND UP0, UPT, UR47, 0x1, UPT ;  /* 0x000000012f00788c */ /* 0x000fe2000bf01270 */
[----:B------:R-:W-:Y:S01]  /*3620*/  UMOV UR60, 0x0 ;  /* 0x00000000003c7882 */ /* 0x000fe20000000000 */
[----:B------:R-:W-:-:S02]  /*3630*/  UMOV UR61, 0x4100910 ;  /* 0x04100910003d7882 */ /* 0x000fc40000000000 */
[----:B------:R-:W-:Y:S01]  /*3640*/  USEL UR64, UR47, 0x1, !UP0 ;  /* 0x000000012f407887 */ /* 0x000fe2000c000000 */
[----:B------:R-:W-:Y:S01]  /*3650*/  UMOV UR58, 0x0 ;  /* 0x00000000003a7882 */ /* 0x000fe20000000000 */
[----:B------:R-:W-:Y:S01]  /*3660*/  UMOV UR59, 0x4100910 ;  /* 0x04100910003b7882 */ /* 0x000fe20000000000 */
[----:B------:R-:W-:Y:S01]  /*3670*/  UMOV UR56, 0x0 ;  /* 0x0000000000387882 */ /* 0x000fe20000000000 */
[----:B------:R-:W-:Y:S01]  /*3680*/  UMOV UR57, 0x4100910 ;  /* 0x0410091000397882 */ /* 0x000fe20000000000 */
[----:B------:R-:W-:Y:S01]  /*3690*/  UMOV UR54, 0x0 ;  /* 0x0000000000367882 */ /* 0x000fe20000000000 */
[----:B------:R-:W-:Y:S01]  /*36a0*/  UMOV UR55, 0x4100910 ;  /* 0x0410091000377882 */ /* 0x000fe20000000000 */
[----:B------:R-:W-:Y:S01]  /*36b0*/  UMOV UR52, 0x0 ;  /* 0x0000000000347882 */ /* 0x000fe20000000000 */
[----:B------:R-:W-:Y:S01]  /*36c0*/  UMOV UR53, 0x4100910 ;  /* 0x0410091000357882 */ /* 0x000fe20000000000 */
[----:B------:R-:W-:Y:S02]  /*36d0*/  ULOP3.LUT UR43, UR5, 0x10000, URZ, 0xfc, !UPT ;  /* 0x00010000052b7892 */ /* 0x000fe4000f8efcff */
[----:B------:R-:W-:-:S02]  /*36e0*/  ULOP3.LUT UR44, UR4, 0x10000, URZ, 0xfc, !UPT ;  /* 0x00010000042c7892 */ /* 0x000fc4000f8efcff */
[----:B------:R-:W-:Y:S02]  /*36f0*/  UIADD3 UR64, UPT, UPT, -UR64, URZ, URZ ;  /* 0x000000ff40407290 */ /* 0x000fe4000fffe1ff */
[----:B----4-:R-:W-:Y:S01]  /*3700*/  UISETP.GE.AND UP4, UPT, UR7, 0x1, UPT ;  /* 0x000000010700788c */ /* 0x010fe2000bf86270 */
[----:B------:R-:W-:Y:S01]  /*3710*/  UMOV UR50, 0x0 ;  /* 0x0000000000327882 */ /* 0x000fe20000000000 */
[----:B------:R-:W-:Y:S01]  /*3720*/  UMOV UR51, 0x4100910 ;  /* 0x0410091000337882 */ /* 0x000fe20000000000 */
[----:B------:R-:W-:Y:S01]  /*3730*/  UMOV UR48, 0x0 ;  /* 0x0000000000307882 */ /* 0x000fe20000000000 */
[----:B-1----:R-:W-:Y:S01]  /*3740*/  R2UR UR65, R0 ;  /* 0x00000000004172ca */ /* 0x002fe200000e0000 */
[----:B------:R-:W-:-:S14]  /*3750*/  UMOV UR49, 0x4100910 ;  /* 0x0410091000317882 */ /* 0x000fdc0000000000 */
.L_x_68:
[----:B------:R-:W-:Y:S02]  /*3760*/  LEA R0, R10, UR41, 0x3 ;  /* 0x000000290a007c11 */ /* 0x000fe4000f8e18ff */
[----:B------:R-:W-:Y:S02]  /*3770*/  SHF.L.U32 R2, R9, 0x1f, RZ ;  /* 0x0000001f09027819 */ /* 0x000fe400000006ff */
[----:B------:R-:W-:Y:S01]  /*3780*/  PLOP3.LUT P0, PT, PT, PT, UP4, 0x80, 0x8 ;  /* 0x000000000008781c */ /* 0x000fe20003f0f048 */
[----:B------:R-:W-:Y:S01]  /*3790*/  VIADD R3, R0, 0xb0 ;  /* 0x000000b000037836 */ /* 0x000fe20000000000 */
[----:B-1----:R-:W1:Y:S02]  /*37a0*/  SYNCS.PHASECHK.TRANS64.TRYWAIT P1, [R0+URZ+0xa0], R2 ;  /* 0x0000a002000075a7 */ /* 0x002e6400080211ff */
[----:B-1-3--:R-:W-:Y:S09]  /*37b0*/  @!P1 BRA `(.L_x_62) ;  /* 0x0000004800789947 */ /* 0x00aff20003800000 */
.L_x_143:
[----:B------:R-:W-:Y:S01]  /*37c0*/  LEA R4, R10, UR41, 0x4 ;  /* 0x000000290a047c11 */ /* 0x000fe2000f8e20ff */
[----:B------:R-:W-:Y:S01]  /*37d0*/  @UP4 ULEA UR4, UR39, UR41, 0x3 ;  /* 0x0000002927044291 */ /* 0x000fe2000f8e18ff */
[----:B------:R-:W-:Y:S01]  /*37e0*/  PLOP3.LUT P2, PT, PT, PT, PT, 0x80, 0x8 ;  /* 0x000000000008781c */ /* 0x000fe20003f4f070 */
[----:B------:R-:W-:Y:S01]  /*37f0*/  ULEA UR46, UR45, UR41, 0x3 ;  /* 0x000000292d2e7291 */ /* 0x000fe2000f8e18ff */
[----:B------:R-:W-:Y:S02]  /*3800*/  PRMT R3, RZ, 0x654, R3 ;  /* 0x00000654ff037816 */ /* 0x000fe40000000003 */
[----:B------:R-:W2:Y:S01]  /*3810*/  LDS.128 R4, [R4+0x130] ;  /* 0x0001300004047984 */ /* 0x000ea20000000c00 */
[----:B-1----:R-:W-:Y:S02]  /*3820*/  @P0 SHF.L.U32 R2, R8, 0x1f, RZ ;  /* 0x0000001f08020819 */ /* 0x002fe400000006ff */
[----:B------:R-:W-:Y:S01]  /*3830*/  SHF.L.U32 R0, R11, 0x1f, RZ ;  /* 0x0000001f0b007819 */ /* 0x000fe200000006ff */
[----:B------:R-:W-:Y:S01]  /*3840*/  @!PT LDS RZ, [RZ] ;  /* 0x00000000fffff984 */ /* 0x000fe20000000800 */
[----:B------:R-:W-:Y:S01]  /*3850*/  @!PT LDS RZ, [RZ] ;  /* 0x00000000fffff984 */ /* 0x000fe20000000800 */
[----:B------:R-:W-:Y:S01]  /*3860*/  @!PT LDS RZ, [RZ] ;  /* 0x00000000fffff984 */ /* 0x000fe20000000800 */
[----:B------:R-:W-:Y:S01]  /*3870*/  @!PT LDS RZ, [RZ] ;  /* 0x00000000fffff984 */ /* 0x000fe20000000800 */
[----:B------:R1:W-:Y:S06]  /*3880*/  MEMBAR.ALL.CTA ;  /* 0x0000000000007992 */ /* 0x0003ec0000008000 */
[----:B-1----:R-:W1:Y:S02]  /*3890*/  FENCE.VIEW.ASYNC.S ;  /* 0x00000000000073c6 */ /* 0x002e640000000000 */
[----:B-1----:R1:W-:Y:S01]  /*38a0*/  SYNCS.ARRIVE.TRANS64.RED.A1T0 RZ, [R3+URZ], RZ ;  /* 0x000000ff03ff79a7 */ /* 0x0023e200081004ff */
[----:B------:R1:W3:Y:S01]  /*38b0*/  @P0 SYNCS.PHASECHK.TRANS64.TRYWAIT P2, [UR4], R2 ;  /* 0x00000002ff0005a7 */ /* 0x0002e20008041104 */
[----:B------:R-:W-:Y:S01]  /*38c0*/  ULEA.HI UR4, UR45, UR45, URZ, 0x1 ;  /* 0x0000002d2d047291 */ /* 0x000fe2000f8f08ff */
[----:B--2---:R-:W-:-:S03]  /*38d0*/  LOP3.LUT P1, RZ, R6, 0x1, RZ, 0xc0, !PT ;  /* 0x0000000106ff7812 */ /* 0x004fc6000782c0ff */
[----:B------:R-:W-:Y:S02]  /*38e0*/  USHF.L.U32 UR5, UR4, 0x5, URZ ;  /* 0x0000000504057899 */ /* 0x000fe400080006ff */
[----:B------:R-:W-:Y:S02]  /*38f0*/  ULOP3.LUT UR36, UR4, 0xffe, URZ, 0xc0, !UPT ;  /* 0x00000ffe04247892 */ /* 0x000fe4000f8ec0ff */
[----:B------:R-:W-:Y:S02]  /*3900*/  ULOP3.LUT UR4, UR5, 0xffffffc0, URZ, 0xc0, !UPT ;  /* 0xffffffc005047892 */ /* 0x000fe4000f8ec0ff */
[----:B------:R-:W-:Y:S02]  /*3910*/  UIADD3 UR36, UPT, UPT, -UR36, UR45, URZ ;  /* 0x0000002d24247290 */ /* 0x000fe4000fffe1ff */
[----:B------:R-:W-:Y:S01]  /*3920*/  UIADD3 UR4, UPT, UPT, UR65, UR4, URZ ;  /* 0x0000000441047290 */ /* 0x000fe2000fffe0ff */
[----:B------:R-:W2:Y:S03]  /*3930*/  SYNCS.PHASECHK.TRANS64.TRYWAIT P0, [UR46+0xe0], R0 ;  /* 0x0000e000ff0075a7 */ /* 0x000ea6000800112e */
[----:B------:R-:W-:Y:S01]  /*3940*/  ULEA UR36, UR36, UR4, 0x14 ;  /* 0x0000000424247291 */ /* 0x000fe2000f8ea0ff */
[----:B-123--:R-:W-:Y:S11]  /*3950*/  @!P0 BRA `(.L_x_63) ;  /* 0x0000004800248947 */ /* 0x00eff60003800000 */
.L_x_145:
[----:B------:R-:W-:Y:S01]  /*3960*/  IADD3 R10, PT, PT, R10, 0x1, RZ ;  /* 0x000000010a0a7810 */ /* 0x000fe20007ffe0ff */
[----:B------:R-:W-:Y:S06]  /*3970*/  BRA.U !UP4, `(.L_x_64) ;  /* 0x000000050c107547 */ /* 0x000fec000b800000 */
[----:B------:R-:W-:Y:S01]  /*3980*/  UPLOP3.LUT UP2, UPT, UPT, UPT, UPT, 0x40, 0x4 ;  /* 0x000000000004789c */ /* 0x000fe20003f4e870 */
[----:B------:R-:W-:Y:S01]  /*3990*/  UMOV UR38, UR64 ;  /* 0x0000004000267c82 */ /* 0x000fe20008000000 */
[----:B------:R-:W-:Y:S01]  /*39a0*/  UMOV UR37, UR47 ;  /* 0x0000002f00257c82 */ /* 0x000fe20008000000 */
[----:B------:R-:W-:-:S08]  /*39b0*/  UMOV UR5, UR39 ;  /* 0x0000002700057c82 */ /* 0x000fd00008000000 */
.L_x_67:
[----:B------:R-:W-:Y:S02]  /*39c0*/  UIADD3 UR38, UPT, UPT, UR38, 0x1, URZ ;  /* 0x0000000126267890 */ /* 0x000fe4000fffe0ff */
[----:B------:R-:W-:Y:S02]  /*39d0*/  ULEA UR7, UR5, UR41, 0x3 ;  /* 0x0000002905077291 */ /* 0x000fe4000f8e18ff */
[----:B------:R-:W-:Y:S01]  /*39e0*/  UISETP.NE.AND UP3, UPT, UR38, URZ, UPT ;  /* 0x000000ff2600728c */ /* 0x000fe2000bf65270 */
[----:B--23--:R-:W-:Y:S10]  /*39f0*/  @P2 BRA `(.L_x_65) ;  /* 0x00000000000c2947 */ /* 0x00cff40003800000 */
[----:B-1----:R-:W-:Y:S04]  /*3a00*/  SHF.L.U32 R2, R8, 0x1f, RZ ;  /* 0x0000001f08027819 */ /* 0x002fe800000006ff */
[----:B------:R-:W1:Y:S02]  /*3a10*/  SYNCS.PHASECHK.TRANS64.TRYWAIT P0, [UR7], R2 ;  /* 0x00000002ff0075a7 */ /* 0x000e640008001107 */
[----:B-1----:R-:W-:Y:S05]  /*3a20*/  @!P0 BRA `(.L_x_66) ;  /* 0x0000004800088947 */ /* 0x002fea0003800000 */
.L_x_65:
[----:B------:R-:W-:Y:S01]  /*3a30*/  UISETP.NE.AND UP0, UPT, UR37, 0x1, UPT ;  /* 0x000000012500788c */ /* 0x000fe2000bf05270 */
[----:B------:R-:W-:Y:S01]  /*3a40*/  PLOP3.LUT P2, PT, PT, PT, PT, 0x80, 0x8 ;  /* 0x000000000008781c */ /* 0x000fe20003f4f070 */
[----:B------:R-:W-:Y:S02]  /*3a50*/  UIADD3 UR4, UPT, UPT, UR5, 0x1, URZ ;  /* 0x0000000105047890 */ /* 0x000fe4000fffe0ff */
[----:B------:R-:W-:Y:S02]  /*3a60*/  UIADD3 UR40, UPT, UPT, UR7, 0x30, URZ ;  /* 0x0000003007287890 */ /* 0x000fe4000fffe0ff */
[----:B------:R-:W-:Y:S01]  /*3a70*/  UISETP.NE.AND UP1, UPT, UR4, 0x6, UPT ;  /* 0x000000060400788c */ /* 0x000fe2000bf25270 */
[----:B------:R-:W-:Y:S01]  /*3a80*/  PLOP3.LUT P0, PT, PT, PT, UP0, 0x80, 0x8 ;  /* 0x000000000008781c */ /* 0x000fe20003f0f008 */
[----:B------:R-:W-:Y:S02]  /*3a90*/  UIADD3 UR37, UPT, UPT, UR37, -0x1, URZ ;  /* 0xffffffff25257890 */ /* 0x000fe4000fffe0ff */
[----:B------:R-:W-:Y:S02]  /*3aa0*/  USEL UR6, URZ, 0x1, UP1 ;  /* 0x00000001ff067887 */ /* 0x000fe40008800000 */
[----:B------:R-:W-:Y:S01]  /*3ab0*/  USEL UR39, UR4, URZ, UP1 ;  /* 0x000000ff04277287 */ /* 0x000fe20008800000 */
[----:B------:R-:W-:Y:S01]  /*3ac0*/  UMOV UR7, 0x40004040 ;  /* 0x4000404000077882 */ /* 0x000fe20000000000 */
[----:B------:R-:W-:Y:S02]  /*3ad0*/  UMOV UR35, 0x40004040 ;  /* 0x4000404000237882 */ /* 0x000fe40000000000 */
[----:B------:R-:W-:Y:S01]  /*3ae0*/  @UP0 ULEA UR4, UR39, UR41, 0x3 ;  /* 0x0000002927040291 */ /* 0x000fe2000f8e18ff */
[----:B------:R-:W-:Y:S01]  /*3af0*/  LOP3.LUT R8, R8, UR6, RZ, 0x3c, !PT ;  /* 0x0000000608087c12 */ /* 0x000fe2000f8e3cff */
[----:B------:R-:W-:Y:S01]  /*3b00*/  ULEA UR6, UR5, UR44, 0xa ;  /* 0x0000002c05067291 */ /* 0x000fe2000f8e50ff */
[----:B------:R-:W-:Y:S02]  /*3b10*/  UMOV UR33, 0x40004040 ;  /* 0x4000404000217882 */ /* 0x000fe40000000000 */
[----:B-1----:R-:W-:Y:S01]  /*3b20*/  @P0 SHF.L.U32 R0, R8, 0x1f, RZ ;  /* 0x0000001f08000819 */ /* 0x002fe200000006ff */
[----:B------:R-:W-:Y:S02]  /*3b30*/  UIADD3 UR34, UPT, UPT, UR6, 0x2, URZ ;  /* 0x0000000206227890 */ /* 0x000fe4000fffe0ff */
[----:B------:R-:W-:Y:S01]  /*3b40*/  UIADD3 UR30, UPT, UPT, UR6, 0x4, URZ ;  /* 0x00000004061e7890 */ /* 0x000fe2000fffe0ff */
[----:B------:R2:W3:Y:S01]  /*3b50*/  @P0 SYNCS.PHASECHK.TRANS64.TRYWAIT P2, [UR4], R0 ;  /* 0x00000000ff0005a7 */ /* 0x0004e20008041104 */
[----:B------:R-:W-:Y:S02]  /*3b60*/  ULEA UR4, UR5, UR43, 0xa ;  /* 0x0000002b05047291 */ /* 0x000fe4000f8e50ff */
[----:B------:R-:W-:Y:S02]  /*3b70*/  UIADD3 UR26, UPT, UPT, UR6, 0x6, URZ ;  /* 0x00000006061a7890 */ /* 0x000fe4000fffe0ff */
        /* <DEDUP_REMOVED lines=10> */
[----:B------:R-:W-:Y:S01]  /*3c20*/  UIADD3 UR8, UPT, UPT, UR4, 0x206, URZ ;  /* 0x0000020604087890 */ /* 0x000fe2000fffe0ff */
[----:B------:R-:W-:Y:S01]  /*3c30*/  UMOV UR5, 0x40004040 ;  /* 0x4000404000057882 */ /* 0x000fe20000000000 */
[----:B------:R-:W-:Y:S01]  /*3c40*/  UMOV UR31, 0x40004040 ;  /* 0x40004040001f7882 */ /* 0x000fe20000000000 */
[----:B------:R1:W-:Y:S01]  /*3c50*/  UTCHMMA gdesc[UR4], gdesc[UR6], tmem[UR36], tmem[UR62], idesc[UR63], UP2 ;  /* 0x00ff3e06040075ea */ /* 0x0003e20009000024 */
[----:B------:R-:W-:Y:S01]  /*3c60*/  UPLOP3.LUT UP2, UPT, UPT, UPT, UPT, 0x80, 0x8 ;  /* 0x000000000008789c */ /* 0x000fe20003f4f070 */
[----:B------:R2:W-:Y:S01]  /*3c70*/  UTCHMMA gdesc[UR32], gdesc[UR34], tmem[UR36], tmem[UR60], idesc[UR61], UPT ;  /* 0x00ff3c22200075ea */ /* 0x0005e2000b800024 */
[----:B------:R-:W-:Y:S01]  /*3c80*/  UMOV UR29, 0x40004040 ;  /* 0x40004040001d7882 */ /* 0x000fe20000000000 */
[----:B------:R-:W-:Y:S01]  /*3c90*/  UMOV UR27, 0x40004040 ;  /* 0x40004040001b7882 */ /* 0x000fe20000000000 */
        /* <DEDUP_REMOVED lines=12> */
[----:B------:R-:W-:Y:S01]  /*3d60*/  UMOV UR9, 0x40004040 ;  /* 0x4000404000097882 */ /* 0x000fe20000000000 */
[----:B------:R2:W-:Y:S01]  /*3d70*/  UTCHMMA gdesc[UR12], gdesc[UR14], tmem[UR36], tmem[UR50], idesc[UR51], UPT ;  /* 0x00ff320e0c0075ea */ /* 0x0005e2000b800024 */
[----:B------:R2:W-:Y:S01]  /*3d80*/  UTCHMMA gdesc[UR8], gdesc[UR10], tmem[UR36], tmem[UR48], idesc[UR49], UPT ;  /* 0x00ff300a080075ea */ /* 0x0005e2000b800024 */
[----:B------:R2:W-:Y:S01]  /*3d90*/  UTCBAR.MULTICAST [UR40], URZ, UR42 ;  /* 0x000000ff280073e9 */ /* 0x0005e2000800082a */
[----:B-1----:R-:W-:Y:S01]  /*3da0*/  UMOV UR5, UR39 ;  /* 0x0000002700057c82 */ /* 0x002fe20008000000 */
[----:B------:R-:W-:Y:S05]  /*3db0*/  BRA.U UP3, `(.L_x_67) ;  /* 0xfffffffd03007547 */ /* 0x000fea000b83ffff */
.L_x_64:
[----:B------:R-:W-:Y:S01]  /*3dc0*/  UIADD3 UR4, UPT, UPT, UR45, 0x1, URZ ;  /* 0x000000012d047890 */ /* 0x000fe2000fffe0ff */
[C---:B------:R-:W-:Y:S01]  /*3dd0*/  ISETP.NE.AND P0, PT, R10.reuse, 0x2, PT ;  /* 0x000000020a00780c */ /* 0x040fe20003f05270 */
[----:B------:R-:W-:Y:S02]  /*3de0*/  UIADD3 UR5, UPT, UPT, UR46, 0xc0, URZ ;  /* 0x000000c02e057890 */ /* 0x000fe4000fffe0ff */
[----:B------:R-:W-:Y:S01]  /*3df0*/  UISETP.NE.AND UP0, UPT, UR4, 0x4, UPT ;  /* 0x000000040400788c */ /* 0x000fe2000bf05270 */
[----:B-12---:R-:W-:Y:S02]  /*3e00*/  SEL R0, RZ, 0x1, P0 ;  /* 0x00000001ff007807 */ /* 0x006fe40000000000 */
[----:B------:R-:W-:Y:S01]  /*3e10*/  SEL R10, R10, RZ, P0 ;  /* 0x000000ff0a0a7207 */ /* 0x000fe20000000000 */
[----:B------:R-:W-:Y:S01]  /*3e20*/  USEL UR6, URZ, 0x1, UP0 ;  /* 0x00000001ff067887 */ /* 0x000fe20008000000 */
[----:B------:R-:W-:Y:S01]  /*3e30*/  LOP3.LUT R9, R9, R0, RZ, 0x3c, !PT ;  /* 0x0000000009097212 */ /* 0x000fe200078e3cff */
[----:B------:R-:W-:Y:S01]  /*3e40*/  USEL UR45, UR4, URZ, UP0 ;  /* 0x000000ff042d7287 */ /* 0x000fe20008000000 */
[----:B------:R1:W-:Y:S03]  /*3e50*/  UTCBAR [UR5], URZ ;  /* 0x000000ff050073e9 */ /* 0x0003e600080000ff */
[----:B------:R-:W-:Y:S01]  /*3e60*/  LOP3.LUT R11, R11, UR6, RZ, 0x3c, !PT ;  /* 0x000000060b0b7c12 */ /* 0x000fe2000f8e3cff */
[----:B------:R-:W-:Y:S07]  /*3e70*/  @P1 BRA `(.L_x_68) ;  /* 0xfffffff800381947 */ /* 0x000fee000383ffff */
[----:B------:R-:W2:Y:S01]  /*3e80*/  S2UR UR8, SR_CgaCtaId ;  /* 0x00000000000879c3 */ /* 0x000ea20000008800 */
[----:B------:R-:W-:Y:S01]  /*3e90*/  ELECT P0, URZ, PT ;  /* 0x0000000000ff782f */ /* 0x000fe20003800000 */
[----:B------:R-:W-:Y:S01]  /*3ea0*/  IMAD.MOV.U32 R0, RZ, RZ, 0x1 ;  /* 0x00000001ff007424 */ /* 0x000fe200078e00ff */
[----:B------:R-:W-:Y:S01]  /*3eb0*/  UIADD3 UR41, UPT, UPT, UR41, 0xe0, URZ ;  /* 0x000000e029297890 */ /* 0x000fe2000fffe0ff */
[----:B------:R-:W-:Y:S01]  /*3ec0*/  SHF.L.U32 R2, R11, 0x1f, RZ ;  /* 0x0000001f0b027819 */ /* 0x000fe200000006ff */
[----:B------:R-:W-:-:S03]  /*3ed0*/  UMOV UR4, 0x40 ;  /* 0x0000004000047882 */ /* 0x000fc60000000000 */
[----:B------:R-:W-:Y:S01]  /*3ee0*/  UVIRTCOUNT.DEALLOC.SMPOOL 0x80 ;  /* 0x000000800000784c */ /* 0x000fe20000000000 */
[----:B--2---:R-:W-:Y:S02]  /*3ef0*/  ULEA UR8, UR8, UR4, 0x18 ;  /* 0x0000000408087291 */ /* 0x004fe4000f8ec0ff */
[----:B------:R-:W-:-:S07]  /*3f00*/  ULEA UR4, UR45, UR41, 0x3 ;  /* 0x000000292d047291 */ /* 0x000fce000f8e18ff */
[----:B------:R2:W-:Y:S02]  /*3f10*/  @P0 STS.U8 [UR8+0x1c], R0 ;  /* 0x00001c00ff000988 */ /* 0x0005e40008000008 */
[----:B------:R-:W4:Y:S02]  /*3f20*/  SYNCS.PHASECHK.TRANS64.TRYWAIT P0, [UR4], R2 ;  /* 0x00000002ff0075a7 */ /* 0x000f240008001104 */
[----:B--2-4-:R-:W-:Y:S05]  /*3f30*/  @!P0 BRA `(.L_x_69) ;  /* 0x0000004000dc8947 */ /* 0x014fea0003800000 */
.L_x_148:
[----:B------:R-:W-:-:S04]  /*3f40*/  UIADD3 UR4, UPT, UPT, UR45, 0x1, URZ ;  /* 0x000000012d047890 */ /* 0x000fc8000fffe0ff */
[----:B------:R-:W-:-:S04]  /*3f50*/  UISETP.NE.AND UP0, UPT, UR4, 0x4, UPT ;  /* 0x000000040400788c */ /* 0x000fc8000bf05270 */
[----:B------:R-:W-:Y:S02]  /*3f60*/  USEL UR6, URZ, 0x1, UP0 ;  /* 0x00000001ff067887 */ /* 0x000fe40008000000 */
[----:B------:R-:W-:-:S04]  /*3f70*/  USEL UR4, UR4, URZ, UP0 ;  /* 0x000000ff04047287 */ /* 0x000fc80008000000 */
[----:B-1----:R-:W-:Y:S01]  /*3f80*/  ULEA UR5, UR4, UR41, 0x3 ;  /* 0x0000002904057291 */ /* 0x002fe2000f8e18ff */
[----:B--2---:R-:W-:-:S04]  /*3f90*/  LOP3.LUT R2, R11, UR6, RZ, 0x3c, !PT ;  /* 0x000000060b027c12 */ /* 0x004fc8000f8e3cff */
[----:B------:R-:W-:-:S04]  /*3fa0*/  SHF.L.U32 R3, R2, 0x1f, RZ ;  /* 0x0000001f02037819 */ /* 0x000fc800000006ff */
[----:B------:R-:W1:Y:S02]  /*3fb0*/  SYNCS.PHASECHK.TRANS64.TRYWAIT P0, [UR5], R3 ;  /* 0x00000003ff0075a7 */ /* 0x000e640008001105 */
[----:B-1----:R-:W-:Y:S05]  /*3fc0*/  @!P0 BRA `(.L_x_70) ;  /* 0x0000004000d08947 */ /* 0x002fea0003800000 */
.L_x_150:
        /* <DEDUP_REMOVED lines=9> */
.L_x_152:
[----:B------:R-:W-:-:S04]  /*4060*/  UIADD3 UR4, UPT, UPT, UR4, 0x1, URZ ;  /* 0x0000000104047890 */ /* 0x000fc8000fffe0ff */
[----:B------:R-:W-:-:S04]  /*4070*/  UISETP.NE.AND UP0, UPT, UR4, 0x4, UPT ;  /* 0x000000040400788c */ /* 0x000fc8000bf05270 */
[----:B------:R-:W-:Y:S02]  /*4080*/  USEL UR5, URZ, 0x1, UP0 ;  /* 0x00000001ff057887 */ /* 0x000fe40008000000 */
[----:B------:R-:W-:-:S04]  /*4090*/  USEL UR4, UR4, URZ, UP0 ;  /* 0x000000ff04047287 */ /* 0x000fc80008000000 */
[----:B------:R-:W-:Y:S01]  /*40a0*/  ULEA UR4, UR4, UR41, 0x3 ;  /* 0x0000002904047291 */ /* 0x000fe2000f8e18ff */
[----:B------:R-:W-:-:S04]  /*40b0*/  LOP3.LUT R2, R2, UR5, RZ, 0x3c, !PT ;  /* 0x0000000502027c12 */ /* 0x000fc8000f8e3cff */
[----:B------:R-:W-:-:S04]  /*40c0*/  SHF.L.U32 R2, R2, 0x1f, RZ ;  /* 0x0000001f02027819 */ /* 0x000fc800000006ff */
[----:B------:R-:W2:Y:S02]  /*40d0*/  SYNCS.PHASECHK.TRANS64.TRYWAIT P0, [UR4], R2 ;  /* 0x00000002ff0075a7 */ /* 0x000ea40008001104 */
[----:B--2---:R-:W-:Y:S05]  /*40e0*/  @!P0 BRA `(.L_x_72) ;  /* 0x0000004000b88947 */ /* 0x004fea0003800000 */
.L_x_154:
[----:B------:R-:W-:Y:S01]  /*40f0*/  NOP ;  /* 0x0000000000007918 */ /* 0x000fe20000000000 */
[----:B-1----:R-:W1:Y:S01]  /*4100*/  LDS R0, [UR8+0x14] ;  /* 0x00001408ff007984 */ /* 0x002e620008000800 */
[----:B------:R-:W-:Y:S01]  /*4110*/  ULOP3.LUT UR4, UR65, 0xffff, URZ, 0xc0, !UPT ;  /* 0x0000ffff41047892 */ /* 0x000fe2000f8ec0ff */
[----:B------:R-:W-:Y:S01]  /*4120*/  UMOV UR5, 0xffff ;  /* 0x0000ffff00057882 */ /* 0x000fe20000000000 */
[----:B------:R-:W-:Y:S02]  /*4130*/  UMOV UR6, 0x1 ;  /* 0x0000000100067882 */ /* 0x000fe40000000000 */
[----:B------:R-:W-:-:S04]  /*4140*/  USHF.R.U32.HI UR4, URZ, 0x5, UR4 ;  /* 0x00000005ff047899 */ /* 0x000fc80008011604 */
[----:B------:R-:W-:Y:S02]  /*4150*/  USHF.L.U32 UR5, UR5, UR4, URZ ;  /* 0x0000000405057299 */ /* 0x000fe400080006ff */
[----:B------:R-:W-:-:S04]  /*4160*/  USHF.L.U32 UR4, UR6, UR4, URZ ;  /* 0x0000000406047299 */ /* 0x000fc800080006ff */
[----:B-1----:R-:W-:-:S04]  /*4170*/  LOP3.LUT R0, R0, UR5, RZ, 0xc0, !PT ;  /* 0x0000000500007c12 */ /* 0x002fc8000f8ec0ff */
[----:B------:R-:W-:-:S13]  /*4180*/  ISETP.NE.AND P0, PT, R0, UR5, PT ;  /* 0x0000000500007c0c */ /* 0x000fda000bf05270 */
[----:B------:R-:W-:Y:S05]  /*4190*/  @P0 BRA `(.L_x_73) ;  /* 0x0000000000580947 */ /* 0x000fea0003800000 */
[----:B------:R-:W1:Y:S02]  /*41a0*/  LDS R0, [UR8+0x18] ;  /* 0x00001808ff007984 */ /* 0x000e640008000800 */
[----:B-1----:R-:W-:-:S04]  /*41b0*/  LOP3.LUT R0, R0, UR4, RZ, 0xc0, !PT ;  /* 0x0000000400007c12 */ /* 0x002fc8000f8ec0ff */
[----:B------:R-:W-:-:S13]  /*41c0*/  ISETP.NE.AND P0, PT, R0, UR4, PT ;  /* 0x0000000400007c0c */ /* 0x000fda000bf05270 */
[----:B------:R-:W-:Y:S05]  /*41d0*/  @P0 BRA `(.L_x_74) ;  /* 0x00000000003c0947 */ /* 0x000fea0003800000 */
[----:B------:R-:W1:Y:S01]  /*41e0*/  S2R R2, SR_LANEID ;  /* 0x0000000000027919 */ /* 0x000e620000000000 */
[----:B------:R-:W-:-:S06]  /*41f0*/  ULOP3.LUT UR5, URZ, UR5, URZ, 0x33, !UPT ;  /* 0x00000005ff057292 */ /* 0x000fcc000f8e33ff */
[----:B------:R-:W-:-:S04]  /*4200*/  IMAD.U32 R0, RZ, RZ, UR5 ;  /* 0x00000005ff007e24 */ /* 0x000fc8000f8e00ff */
[----:B------:R2:W4:Y:S02]  /*4210*/  REDUX UR7, R0 ;  /* 0x00000000000773c4 */ /* 0x0005240000000000 */
[----:B------:R1:W-:Y:S01]  /*4220*/  UTCATOMSWS.AND URZ, UR5 ;  /* 0x0000000500ff79e3 */ /* 0x0003e20008000000 */
[----:B--2---:R-:W-:Y:S01]  /*4230*/  LOP3.LUT R0, RZ, UR4, RZ, 0x33, !PT ;  /* 0x00000004ff007c12 */ /* 0x004fe2000f8e33ff */
[----:B------:R-:W-:Y:S02]  /*4240*/  VOTEU.ANY UR4, UPT, PT ;  /* 0x0000000000047886 */ /* 0x000fe400038e0100 */
[----:B------:R-:W-:Y:S02]  /*4250*/  UFLO.U32 UR4, UR4 ;  /* 0x00000004000472bd */ /* 0x000fe400080e0000 */
[----:B------:R-:W2:Y:S04]  /*4260*/  REDUX UR6, R0 ;  /* 0x00000000000673c4 */ /* 0x000ea80000000000 */
[----:B-1----:R-:W-:-:S02]  /*4270*/  ISETP.EQ.U32.AND P0, PT, R2, UR4, PT ;  /* 0x0000000402007c0c */ /* 0x002fc4000bf02070 */
[----:B----4-:R-:W-:-:S11]  /*4280*/  MOV R2, UR7 ;  /* 0x0000000700027c02 */ /* 0x010fd60008000f00 */
[----:B------:R1:W-:Y:S01]  /*4290*/  @P0 ATOMS.AND RZ, [UR8+0x14], R2 ;  /* 0x00001402ffff098c */ /* 0x0003e2000a800008 */
[----:B--2---:R-:W-:-:S05]  /*42a0*/  IMAD.U32 R0, RZ, RZ, UR6 ;  /* 0x00000006ff007e24 */ /* 0x004fca000f8e00ff */
[----:B------:R1:W-:Y:S01]  /*42b0*/  @P0 ATOMS.AND RZ, [UR8+0x18], R0 ;  /* 0x00001800ffff098c */ /* 0x0003e2000a800008 */
[----:B------:R-:W-:Y:S05]  /*42c0*/  BRA `(.L_x_75) ;  /* 0x0000000000147947 */ /* 0x000fea0003800000 */
.L_x_74:
[----:B------:R-:W-:Y:S02]  /*42d0*/  MOV R2, 0x42f0 ;  /* 0x000042f000027802 */ /* 0x000fe40000000f00 */
[----:B---3-5:R-:W-:Y:S05]  /*42e0*/  CALL.REL.NOINC `($__internal_0_$__cuda_sm10x_tcgen05_guardrail_trap_col_being_dealloced_not_returned_by_alloc) ;  /* 0x00000044002c7944 */ /* 0x028fea0003c00000 */
[----:B------:R-:W-:Y:S05]  /*42f0*/  BRA `(.L_x_75) ;  /* 0x0000000000087947 */ /* 0x000fea0003800000 */
.L_x_73:
[----:B------:R-:W-:Y:S02]  /*4300*/  MOV R2, 0x4320 ;  /* 0x0000432000027802 */ /* 0x000fe40000000f00 */
[----:B---3-5:R-:W-:Y:S05]  /*4310*/  CALL.REL.NOINC `($__internal_2_$__cuda_sm10x_tcgen05_guardrail_trap_unallocated_columns_being_dealloced) ;  /* 0x0000004400387944 */ /* 0x028fea0003c00000 */
.L_x_75:
[----:B------:R-:W-:Y:S01]  /*4320*/  NOP ;  /* 0x0000000000007918 */ /* 0x000fe20000000000 */
[----:B------:R-:W-:Y:S05]  /*4330*/  EXIT ;  /* 0x000000000000794d */ /* 0x000fea0003800000 */
.L_x_57:
[----:B------:R-:W-:-:S09]  /*4340*/  UISETP.NE.OR UP0, UPT, UR22, 0x3, !UP3 ;  /* 0x000000031600788c */ /* 0x000fd2000df05670 */
[----:B------:R-:W-:Y:S05]  /*4350*/  BRA.U UP0, `(.L_x_76) ;  /* 0x0000000d00f07547 */ /* 0x000fea000b800000 */
[----:B------:R-:W1:Y:S01]  /*4360*/  LDCU UR33, c[0x0][0x370] ;  /* 0x00006e00ff2177ac */ /* 0x000e620008000800 */
[----:B------:R-:W2:Y:S01]  /*4370*/  LDC.64 R16, c[0x0][0x348] ;  /* 0x0000d200ff107b82 */ /* 0x000ea20000000a00 */
[----:B------:R-:W-:Y:S02]  /*4380*/  HFMA2 R13, -RZ, RZ, 0, 0 ;  /* 0x00000000ff0d7431 */ /* 0x000fe400000001ff */
[----:B------:R-:W-:Y:S01]  /*4390*/  IMAD.MOV.U32 R15, RZ, RZ, 0x1 ;  /* 0x00000001ff0f7424 */ /* 0x000fe200078e00ff */
[----:B------:R-:W1:Y:S01]  /*43a0*/  LDCU.128 UR28, c[0x0][0xb10] ;  /* 0x00016200ff1c77ac */ /* 0x000e620008000c00 */
[----:B------:R-:W-:Y:S01]  /*43b0*/  IMAD.MOV.U32 R14, RZ, RZ, RZ ;  /* 0x000000ffff0e7224 */ /* 0x000fe200078e00ff */
[----:B------:R-:W-:Y:S01]  /*43c0*/  MOV R7, 0x2000 ;  /* 0x0000200000077802 */ /* 0x000fe20000000f00 */
[----:B------:R-:W3:Y:S01]  /*43d0*/  LDCU UR32, c[0x0][0x374] ;  /* 0x00006e80ff2077ac */ /* 0x000ee20008000800 */
[----:B------:R-:W4:Y:S01]  /*43e0*/  LDC.64 R2, c[0x0][0x888] ;  /* 0x00022200ff027b82 */ /* 0x000f220000000a00 */
[----:B------:R-:W3:Y:S01]  /*43f0*/  LDCU UR15, c[0x0][0xb0c] ;  /* 0x00016180ff0f77ac */ /* 0x000ee20008000800 */
[----:B------:R-:W3:Y:S06]  /*4400*/  LDCU UR38, c[0x0][0xb20] ;  /* 0x00016400ff2677ac */ /* 0x000eec0008000800 */
[----:B------:R-:W2:Y:S01]  /*4410*/  LDC.64 R4, c[0x0][0x890] ;  /* 0x00022400ff047b82 */ /* 0x000ea20000000a00 */
[----:B------:R-:W3:Y:S01]  /*4420*/  LDCU UR4, c[0x0][0xb30] ;  /* 0x00016600ff0477ac */ /* 0x000ee20008000800 */
[----:B-1----:R-:W-:-:S02]  /*4430*/  UIMAD.WIDE.U32 UR6, UR33, UR28, URZ ;  /* 0x0000001c210672a5 */ /* 0x002fc4000f8e00ff */
[----:B---3--:R-:W-:Y:S01]  /*4440*/  UIMAD.WIDE.U32 UR8, UR32, UR31, URZ ;  /* 0x0000001f200872a5 */ /* 0x008fe2000f8e00ff */
[----:B------:R-:W-:Y:S01]  /*4450*/  UMOV UR24, 0x400 ;  /* 0x0000040000187882 */ /* 0x000fe20000000000 */
[----:B------:R-:W-:-:S03]  /*4460*/  UPLOP3.LUT UP3, UPT, UPT, UPT, UPT, 0x40, 0x4 ;  /* 0x000000000004789c */ /* 0x000fc60003f6e870 */
[----:B------:R-:W-:Y:S01]  /*4470*/  UMOV UR6, UR7 ;  /* 0x0000000700067c82 */ /* 0x000fe20008000000 */
[----:B------:R-:W-:Y:S01]  /*4480*/  UISETP.GE.AND UP0, UPT, UR42, 0x1, UPT ;  /* 0x000000012a00788c */ /* 0x000fe2000bf06270 */
[----:B------:R-:W-:Y:S01]  /*4490*/  UMOV UR34, UR9 ;  /* 0x0000000900227c82 */ /* 0x000fe20008000000 */
[----:B------:R-:W-:Y:S01]  /*44a0*/  UISETP.NE.AND UP4, UPT, UR42, 0x1, UPT ;  /* 0x000000012a00788c */ /* 0x000fe2000bf85270 */
[----:B------:R-:W1:Y:S01]  /*44b0*/  LDCU.64 UR16, c[0x0][0xb28] ;  /* 0x00016500ff1077ac */ /* 0x000e620008000a00 */
[----:B------:R-:W-:Y:S02]  /*44c0*/  ULEA UR24, UR54, UR24, 0x18 ;  /* 0x0000001836187291 */ /* 0x000fe4000f8ec0ff */
[----:B------:R-:W-:Y:S02]  /*44d0*/  UISETP.NE.AND UP6, UPT, UR15, 0x1, UPT ;  /* 0x000000010f00788c */ /* 0x000fe4000bfc5270 */
[----:B------:R-:W-:Y:S02]  /*44e0*/  UISETP.NE.AND UP5, UPT, UR30, 0x1, UPT ;  /* 0x000000011e00788c */ /* 0x000fe4000bfa5270 */
[----:B------:R-:W-:-:S02]  /*44f0*/  USHF.R.U32.HI UR35, URZ, UR29, UR6 ;  /* 0x0000001dff237299 */ /* 0x000fc40008011606 */
[----:B------:R-:W-:Y:S02]  /*4500*/  USHF.R.U32.HI UR34, URZ, UR38, UR34 ;  /* 0x00000026ff227299 */ /* 0x000fe40008011622 */
[----:B------:R-:W-:Y:S01]  /*4510*/  UISETP.NE.AND UP2, UPT, UR4, 0x1, UPT ;  /* 0x000000010400788c */ /* 0x000fe2000bf45270 */
[----:B------:R-:W-:-:S10]  /*4520*/  UMOV UR12, URZ ;  /* 0x000000ff000c7c82 */ /* 0x000fd40008000000 */
.L_x_85:
[C---:B------:R-:W-:Y:S02]  /*4530*/  LEA R12, R14.reuse, UR24, 0x3 ;  /* 0x000000180e0c7c11 */ /* 0x040fe4000f8e18ff */
[----:B------:R-:W-:Y:S02]  /*4540*/  SHF.L.U32 R0, R13, 0x1f, RZ ;  /* 0x0000001f0d007819 */ /* 0x000fe400000006ff */
[----:B------:R-:W-:Y:S02]  /*4550*/  LEA R8, R14, UR24, 0x4 ;  /* 0x000000180e087c11 */ /* 0x000fe4000f8e20ff */
[----:B---3--:R-:W3:Y:S02]  /*4560*/  SYNCS.PHASECHK.TRANS64.TRYWAIT P0, [R12+URZ+0xa0], R0 ;  /* 0x0000a0000c0075a7 */ /* 0x008ee400080011ff */
[----:B---3--:R-:W-:Y:S05]  /*4570*/  @!P0 BRA `(.L_x_77) ;  /* 0x0000003c00ac8947 */ /* 0x008fea0003800000 */
.L_x_155:
[----:B------:R-:W1:Y:S01]  /*4580*/  LDS.128 R8, [R8+0x130] ;  /* 0x0001300008087984 */ /* 0x000e620000000c00 */
[----:B------:R-:W-:Y:S01]  /*4590*/  UISETP.GE.AND UP0, UPT, UR42, 0x1, UPT ;  /* 0x000000012a00788c */ /* 0x000fe2000bf06270 */
[----:B------:R-:W-:Y:S01]  /*45a0*/  @!PT LDS RZ, [RZ] ;  /* 0x00000000fffff984 */ /* 0x000fe20000000800 */
[----:B------:R-:W-:Y:S01]  /*45b0*/  @!PT LDS RZ, [RZ] ;  /* 0x00000000fffff984 */ /* 0x000fe20000000800 */
[----:B------:R-:W-:Y:S01]  /*45c0*/  @!PT LDS RZ, [RZ] ;  /* 0x00000000fffff984 */ /* 0x000fe20000000800 */
[----:B------:R-:W-:Y:S01]  /*45d0*/  @!PT LDS RZ, [RZ] ;  /* 0x00000000fffff984 */ /* 0x000fe20000000800 */
[----:B------:R2:W-:Y:S06]  /*45e0*/  MEMBAR.ALL.CTA ;  /* 0x0000000000007992 */ /* 0x0005ec0000008000 */
[----:B--2---:R-:W2:Y:S01]  /*45f0*/  FENCE.VIEW.ASYNC.S ;  /* 0x00000000000073c6 */ /* 0x004ea20000000000 */
[----:B-1----:R-:W-:Y:S11]  /*4600*/  LOP3.LUT P0, RZ, R10, 0x1, RZ, 0xc0, !PT ;  /* 0x000000010aff7812 */ /* 0x002ff6000780c0ff */
[----:B------:R-:W-:Y:S02]  /*4610*/  @!UPT UIADD3 URZ, UPT, UPT, URZ, URZ, URZ ;  /* 0x000000fffffff290 */ /* 0x000fe4000fffe0ff */
[----:B--2---:R-:W-:Y:S01]  /*4620*/  VOTEU.ANY UP1, P0 ;  /* 0x0000000000ff7886 */ /* 0x004fe20000020100 */
[----:B------:R-:W-:Y:S11]  /*4630*/  PLOP3.LUT P0, PT, PT, PT, UP1, 0x80, 0x8 ;  /* 0x000000000008781c */ /* 0x000ff60003f0f018 */
[----:B------:R-:W-:Y:S02]  /*4640*/  @!UPT UIADD3 URZ, UPT, UPT, URZ, URZ, URZ ;  /* 0x000000fffffff290 */ /* 0x000fe4000fffe0ff */
[----:B---3--:R-:W-:Y:S02]  /*4650*/  @P0 SHF.R.U32.HI R0, RZ, 0x10, R9 ;  /* 0x00000010ff000819 */ /* 0x008fe40000011609 */
[----:B------:R-:W-:Y:S02]  /*4660*/  @P0 MOV R6, R8 ;  /* 0x0000000800060202 */ /* 0x000fe40000000f00 */
[----:B------:R-:W-:Y:S01]  /*4670*/  @P0 R2UR UR4, R0 ;  /* 0x00000000000402ca */ /* 0x000fe200000e0000 */
[----:B------:R-:W-:Y:S01]  /*4680*/  VIADD R0, R12, 0xb0 ;  /* 0x000000b00c007836 */ /* 0x000fe20000000000 */
[----:B------:R-:W-:Y:S02]  /*4690*/  @P0 LOP3.LUT R8, R9, 0xffff, RZ, 0xc0, !PT ;  /* 0x0000ffff09080812 */ /* 0x000fe400078ec0ff */
[----:B------:R-:W-:Y:S02]  /*46a0*/  @P0 R2UR UR6, R6 ;  /* 0x00000000060602ca */ /* 0x000fe400000e0000 */
[----:B------:R-:W-:Y:S02]  /*46b0*/  PRMT R0, RZ, 0x654, R0 ;  /* 0x00000654ff007816 */ /* 0x000fe40000000000 */
[----:B------:R-:W-:Y:S02]  /*46c0*/  @P0 R2UR UR5, R8 ;  /* 0x00000000080502ca */ /* 0x000fe400000e0000 */
[----:B------:R1:W-:Y:S03]  /*46d0*/  SYNCS.ARRIVE.TRANS64.RED.A1T0 RZ, [R0+URZ], RZ ;  /* 0x000000ff00ff79a7 */ /* 0x0003e600081004ff */
[----:B------:R-:W-:Y:S04]  /*46e0*/  @UP1 UMOV UR27, UR4 ;  /* 0x00000004001b1c82 */ /* 0x000fe80008000000 */
[----:B------:R-:W-:Y:S04]  /*46f0*/  @UP1 UMOV UR14, UR6 ;  /* 0x00000006000e1c82 */ /* 0x000fe80008000000 */
[----:B------:R-:W-:Y:S01]  /*4700*/  @UP1 UMOV UR13, UR5 ;  /* 0x00000005000d1c82 */ /* 0x000fe20008000000 */
[----:B------:R-:W-:Y:S05]  /*4710*/  BRA.U !UP0, `(.L_x_78) ;  /* 0x0000000108a47547 */ /* 0x000fea000b800000 */
[----:B------:R-:W-:Y:S02]  /*4720*/  UIMAD.WIDE.U32 UR8, UR13, UR31, URZ ;  /* 0x0000001f0d0872a5 */ /* 0x000fe4000f8e00ff */
[----:B------:R-:W-:Y:S02]  /*4730*/  UIMAD.WIDE.U32 UR10, UR14, UR28, URZ ;  /* 0x0000001c0e0a72a5 */ /* 0x000fe4000f8e00ff */
[----:B------:R-:W-:Y:S02]  /*4740*/  USEL UR4, UR32, UR34, !UP5 ;  /* 0x0000002220047287 */ /* 0x000fe4000e800000 */
[----:B------:R-:W-:Y:S02]  /*4750*/  USEL UR7, UR33, UR35, !UP6 ;  /* 0x0000002321077287 */ /* 0x000fe4000f000000 */
[----:B------:R-:W-:Y:S02]  /*4760*/  UIMAD.WIDE.U32 UR18, UR4, UR16, URZ ;  /* 0x00000010041272a5 */ /* 0x000fe4000f8e00ff */
[----:B------:R-:W-:Y:S01]  /*4770*/  UIMAD.WIDE.U32 UR20, UR7, UR16, URZ ;  /* 0x00000010071472a5 */ /* 0x000fe2000f8e00ff */
[----:B------:R-:W-:Y:S02]  /*4780*/  UMOV UR5, UR9 ;  /* 0x0000000900057c82 */ /* 0x000fe40008000000 */
[----:B------:R-:W-:Y:S03]  /*4790*/  USHF.R.U32.HI UR6, URZ, UR38, UR5 ;  /* 0x00000026ff067299 */ /* 0x000fe60008011605 */
[----:B------:R-:W-:Y:S01]  /*47a0*/  UMOV UR5, UR11 ;  /* 0x0000000b00057c82 */ /* 0x000fe20008000000 */
[----:B------:R-:W-:Y:S02]  /*47b0*/  USEL UR6, UR13, UR6, !UP5 ;  /* 0x000000060d067287 */ /* 0x000fe4000e800000 */
[----:B------:R-:W-:Y:S02]  /*47c0*/  USHF.R.U32.HI UR8, URZ, UR29, UR5 ;  /* 0x0000001dff087299 */ /* 0x000fe40008011605 */
[----:B------:R-:W-:Y:S01]  /*47d0*/  UIMAD.WIDE.U32 UR10, UR6, UR16, URZ ;  /* 0x00000010060a72a5 */ /* 0x000fe2000f8e00ff */
[----:B------:R-:W-:Y:S02]  /*47e0*/  UMOV UR5, UR19 ;  /* 0x0000001300057c82 */ /* 0x000fe40008000000 */
[----:B------:R-:W-:Y:S03]  /*47f0*/  @UP4 USHF.R.U32.HI UR4, URZ, UR17, UR5 ;  /* 0x00000011ff044299 */ /* 0x000fe60008011605 */
[----:B------:R-:W-:Y:S01]  /*4800*/  UMOV UR5, UR21 ;  /* 0x0000001500057c82 */ /* 0x000fe20008000000 */
[----:B------:R-:W-:Y:S02]  /*4810*/  UIMAD UR4, UR42, UR4, URZ ;  /* 0x000000042a0472a4 */ /* 0x000fe4000f8e02ff */
[----:B------:R-:W-:Y:S02]  /*4820*/  @UP4 USHF.R.U32.HI UR7, URZ, UR17, UR5 ;  /* 0x00000011ff074299 */ /* 0x000fe40008011605 */
[----:B------:R-:W-:Y:S02]  /*4830*/  USEL UR5, UR14, UR8, !UP6 ;  /* 0x000000080e057287 */ /* 0x000fe4000f000000 */
[----:B------:R-:W-:Y:S02]  /*4840*/  UIMAD UR8, UR42, UR7, URZ ;  /* 0x000000072a0872a4 */ /* 0x000fe4000f8e02ff */
[----:B------:R-:W-:Y:S03]  /*4850*/  UISETP.GE.AND UP0, UPT, UR6, UR4, UPT ;  /* 0x000000040600728c */ /* 0x000fe6000bf06270 */
[----:B------:R-:W-:Y:S01]  /*4860*/  UMOV UR4, UR11 ;  /* 0x0000000b00047c82 */ /* 0x000fe20008000000 */
[----:B------:R-:W-:Y:S02]  /*4870*/  UISETP.GE.OR UP0, UPT, UR5, UR8, UP0 ;  /* 0x000000080500728c */ /* 0x000fe40008706670 */
[----:B------:R-:W-:Y:S02]  /*4880*/  USHF.R.U32.HI UR4, URZ, UR17, UR4 ;  /* 0x00000011ff047299 */ /* 0x000fe40008011604 */
[----:B------:R-:W-:Y:S02]  /*4890*/  UIMAD.WIDE.U32 UR8, UR5, UR16, URZ ;  /* 0x00000010050872a5 */ /* 0x000fe4000f8e00ff */
[----:B------:R-:W-:Y:S04]  /*48a0*/  USEL UR10, UR6, UR4, !UP4 ;  /* 0x00000004060a7287 */ /* 0x000fe8000e000000 */
[----:B------:R-:W-:Y:S01]  /*48b0*/  UIADD3 UR11, UPT, UPT, -UR10, URZ, URZ ;  /* 0x000000ff0a0b7290 */ /* 0x000fe2000fffe1ff */
[----:B------:R-:W-:Y:S02]  /*48c0*/  @!UP0 UMOV UR4, UR9 ;  /* 0x0000000900048c82 */ /* 0x000fe40008000000 */
[----:B------:R-:W-:Y:S02]  /*48d0*/  @!UP0 USHF.R.U32.HI UR4, URZ, UR17, UR4 ;  /* 0x00000011ff048299 */ /* 0x000fe40008011604 */
[----:B------:R-:W-:Y:S02]  /*48e0*/  UIMAD UR8, UR42, UR11, UR6 ;  /* 0x0000000b2a0872a4 */ /* 0x000fe4000f8e0206 */
[----:B------:R-:W-:Y:S04]  /*48f0*/  @!UP0 USEL UR4, UR5, UR4, !UP4 ;  /* 0x0000000405048287 */ /* 0x000fe8000e000000 */
[----:B------:R-:W-:Y:S02]  /*4900*/  @!UP0 UIMAD UR8, UR7, UR8, UR4 ;  /* 0x00000008070882a4 */ /* 0x000fe4000f8e0204 */
[----:B------:R-:W-:Y:S02]  /*4910*/  @!UP0 UIADD3 UR9, UPT, UPT, UR10, -UR4, URZ ;  /* 0x800000040a098290 */ /* 0x000fe4000fffe0ff */
[----:B------:R-:W-:Y:S02]  /*4920*/  UIADD3 UR4, UPT, UPT, -UR5, URZ, URZ ;  /* 0x000000ff05047290 */ /* 0x000fe4000fffe1ff */
[----:B------:R-:W-:Y:S02]  /*4930*/  UIADD3 UR7, UPT, UPT, -UR6, URZ, URZ ;  /* 0x000000ff06077290 */ /* 0x000fe4000fffe1ff */
[----:B------:R-:W-:Y:S02]  /*4940*/  @!UP0 UIMAD UR6, UR9, UR42, UR5 ;  /* 0x0000002a090682a4 */ /* 0x000fe4000f8e0205 */
[----:B------:R-:W-:Y:S02]  /*4950*/  UIMAD UR14, UR15, UR4, UR14 ;  /* 0x000000040f0e72a4 */ /* 0x000fe4000f8e020e */
[----:B------:R-:W-:Y:S01]  /*4960*/  UIMAD UR13, UR30, UR7, UR13 ;  /* 0x000000071e0d72a4 */ /* 0x000fe2000f8e020d */
[----:B------:R-:W-:Y:S02]  /*4970*/  @!UP0 UMOV UR5, UR8 ;  /* 0x0000000800058c82 */ /* 0x000fe40008000000 */
[----:B------:R-:W-:Y:S02]  /*4980*/  UIMAD UR14, UR5, UR15, UR14 ;  /* 0x0000000f050e72a4 */ /* 0x000fe4000f8e020e */
[----:B------:R-:W-:Y:S11]  /*4990*/  UIMAD UR13, UR6, UR30, UR13 ;  /* 0x0000001e060d72a4 */ /* 0x000ff6000f8e020d */
[----:B------:R-:W-:Y:S01]  /*49a0*/  @!UPT UIADD3 URZ, UPT, UPT, URZ, URZ, URZ ;  /* 0x000000fffffff290 */ /* 0x000fe2000fffe0ff */
.L_x_78:
[----:B------:R-:W2:Y:S01]  /*49b0*/  @!UP2 LDCU.128 UR20, c[0x0][0xb10] ;  /* 0x00016200ff14a7ac */ /* 0x000ea20008000c00 */
[C---:B------:R-:W-:Y:S02]  /*49c0*/  ISETP.NE.U32.AND P1, PT, R4.reuse, RZ, PT ;  /* 0x000000ff0400720c */ /* 0x040fe40003f25070 */
[----:B------:R-:W-:Y:S02]  /*49d0*/  ISETP.NE.U32.AND P0, PT, R4, RZ, PT ;  /* 0x000000ff0400720c */ /* 0x000fe40003f05070 */
[C---:B------:R-:W-:Y:S02]  /*49e0*/  ISETP.NE.AND.EX P1, PT, R5.reuse, RZ, PT, P1 ;  /* 0x000000ff0500720c */ /* 0x040fe40003f25310 */
[----:B------:R-:W-:Y:S01]  /*49f0*/  ISETP.NE.AND.EX P0, PT, R5, RZ, PT, P0 ;  /* 0x000000ff0500720c */ /* 0x000fe20003f05300 */
[----:B------:R-:W3:Y:S01]  /*4a00*/  @!UP2 LDCU UR5, c[0x0][0xb0c] ;  /* 0x00016180ff05a7ac */ /* 0x000ee20008000800 */
[----:B------:R-:W-:Y:S02]  /*4a10*/  USHF.L.U32 UR11, UR25, 0x6, URZ ;  /* 0x00000006190b7899 */ /* 0x000fe400080006ff */
[----:B------:R-:W-:Y:S02]  /*4a20*/  USHF.L.U32 UR10, UR26, 0x6, URZ ;  /* 0x000000061a0a7899 */ /* 0x000fe400080006ff */
[----:B--2---:R-:W-:Y:S07]  /*4a30*/  UIMAD.WIDE.U32 UR6, UR14, UR20, URZ ;  /* 0x000000140e0672a5 */ /* 0x004fee000f8e00ff */
[----:B------:R-:W-:Y:S01]  /*4a40*/  @!UP2 UMOV UR4, UR7 ;  /* 0x000000070004ac82 */ /* 0x000fe20008000000 */
[----:B---3--:R-:W-:Y:S02]  /*4a50*/  @!UP2 UISETP.NE.AND UP0, UPT, UR5, 0x1, UPT ;  /* 0x000000010500a88c */ /* 0x008fe4000bf05270 */
[----:B------:R-:W-:Y:S02]  /*4a60*/  @!UP2 USHF.R.U32.HI UR4, URZ, UR21, UR4 ;  /* 0x00000015ff04a299 */ /* 0x000fe40008011604 */
[----:B------:R-:W-:Y:S02]  /*4a70*/  UIMAD.WIDE.U32 UR6, UR13, UR23, URZ ;  /* 0x000000170d0672a5 */ /* 0x000fe4000f8e00ff */
[----:B------:R-:W-:Y:S02]  /*4a80*/  @!UP2 USEL UR8, UR14, UR4, !UP0 ;  /* 0x000000040e08a287 */ /* 0x000fe4000c000000 */
[----:B------:R-:W-:Y:S03]  /*4a90*/  @!UP2 UISETP.NE.AND UP0, UPT, UR22, 0x1, UPT ;  /* 0x000000011600a88c */ /* 0x000fe6000bf05270 */
[----:B------:R-:W-:Y:S02]  /*4aa0*/  @!UP2 UMOV UR6, UR7 ;  /* 0x000000070006ac82 */ /* 0x000fe40008000000 */
[----:B------:R-:W2:Y:S02]  /*4ab0*/  @!UP2 LDCU UR4, c[0x0][0xb20] ;  /* 0x00016400ff04a7ac */ /* 0x000ea40008000800 */
[----:B--2---:R-:W-:Y:S04]  /*4ac0*/  @!UP2 USHF.R.U32.HI UR6, URZ, UR4, UR6 ;  /* 0x00000004ff06a299 */ /* 0x004fe80008011606 */
[----:B------:R-:W-:Y:S04]  /*4ad0*/  @!UP2 USEL UR6, UR13, UR6, !UP0 ;  /* 0x000000060d06a287 */ /* 0x000fe8000c000000 */
[----:B------:R-:W-:Y:S02]  /*4ae0*/  @!UP2 UIADD3 UR4, UPT, UPT, -UR8, UR6, URZ ;  /* 0x000000060804a290 */ /* 0x000fe4000fffe1ff */
[----:B------:R-:W-:Y:S02]  /*4af0*/  @!UP2 UIADD3 UR6, UPT, UPT, UR8, -UR6, URZ ;  /* 0x800000060806a290 */ /* 0x000fe4000fffe0ff */
[----:B------:R-:W-:Y:S02]  /*4b00*/  @!UP2 UIMAD UR14, UR4, UR5, UR14 ;  /* 0x00000005040ea2a4 */ /* 0x000fe4000f8e020e */
[----:B------:R-:W-:Y:S01]  /*4b10*/  @!UP2 UIMAD UR13, UR6, UR22, UR13 ;  /* 0x00000016060da2a4 */ /* 0x000fe2000f8e020d */
[----:B------:R-:W-:Y:S11]  /*4b20*/  BRA.U UP3, `(.L_x_79) ;  /* 0x0000000103107547 */ /* 0x000ff6000b800000 */
[----:B------:R-:W-:Y:S04]  /*4b30*/  MOV R6, UR37 ;  /* 0x0000002500067c02 */ /* 0x000fe80008000f00 */
[----:B------:R-:W-:Y:S04]  /*4b40*/  SHF.L.U32 R6, R6, 0x1f, RZ ;  /* 0x0000001f06067819 */ /* 0x000fe800000006ff */
[----:B------:R-:W2:Y:S02]  /*4b50*/  SYNCS.PHASECHK.TRANS64.TRYWAIT P2, [UR24+0x98], R6 ;  /* 0x00009806ff0075a7 */ /* 0x000ea40008041118 */
[----:B--2---:R-:W-:Y:S05]  /*4b60*/  @!P2 BRA `(.L_x_80) ;  /* 0x000000380044a947 */ /* 0x004fea0003800000 */
.L_x_79:
[----:B------:R-:W-:Y:S05]  /*4b70*/  @!P1 BRA `(.L_x_81) ;  /* 0x0000000000309947 */ /* 0x000fea0003800000 */
[----:B----4-:R-:W-:Y:S01]  /*4b80*/  ISETP.NE.U32.AND P1, PT, R2, RZ, PT ;  /* 0x000000ff0200720c */ /* 0x010fe20003f25070 */
[----:B------:R-:W2:Y:S01]  /*4b90*/  LDCU.64 UR4, c[0x0][0x358] ;  /* 0x00006b00ff0477ac */ /* 0x000ea20008000a00 */
[----:B------:R-:W-:Y:S02]  /*4ba0*/  IMAD.MOV.U32 R53, RZ, RZ, 0x1 ;  /* 0x00000001ff357424 */ /* 0x000fe400078e00ff */
[----:B------:R-:W-:Y:S11]  /*4bb0*/  ISETP.NE.AND.EX P1, PT, R3, RZ, PT, P1 ;  /* 0x000000ff0300720c */ /* 0x000ff60003f25310 */
[----:B------:R-:W-:Y:S02]  /*4bc0*/  @!UPT UIADD3 URZ, UPT, UPT, URZ, URZ, URZ ;  /* 0x000000fffffff290 */ /* 0x000fe4000fffe0ff */
[----:B------:R-:W3:Y:S01]  /*4bd0*/  @P1 LDC.64 R8, c[0x0][0x888] ;  /* 0x00022200ff081b82 */ /* 0x000ee20000000a00 */
[----:B-1----:R-:W-:Y:S04]  /*4be0*/  @P1 IMAD R0, R4, UR36, RZ ;  /* 0x0000002404001c24 */ /* 0x002fe8000f8e02ff */
[----:B---3--:R-:W-:Y:S04]  /*4bf0*/  @P1 IMAD.WIDE R8, R0, 0x4, R8 ;  /* 0x0000000400081825 */ /* 0x008fe800078e0208 */
[----:B------:R-:W-:Y:S01]  /*4c00*/  HFMA2 R0, -RZ, RZ, 0, 5.9604644775390625e-08 ;  /* 0x00000001ff007431 */ /* 0x000fe200000001ff */
[----:B--2--5:R2:W5:Y:S04]  /*4c10*/  @P1 LDG.E R26, desc[UR4][R8.64] ;  /* 0x00000004081a1981 */ /* 0x024568000c1e1900 */
[----:B------:R-:W-:Y:S01]  /*4c20*/  @!P1 PRMT R53, R0, 0x7610, R53 ;  /* 0x0000761000359816 */ /* 0x000fe20000000035 */
[----:B--2---:R-:W3:Y:S06]  /*4c30*/  @!P1 LDC R26, c[0x0][0x880] ;  /* 0x00022000ff1a9b82 */ /* 0x004eec0000000800 */
.L_x_81:
[----:B---3-5:R-:W-:Y:S01]  /*4c40*/  @!P0 FSETP.EQ.AND P1, PT, R26, RZ, PT ;  /* 0x000000ff1a00820b */ /* 0x028fe20003f22000 */
[----:B------:R-:W-:Y:S01]  /*4c50*/  @!UPT UIADD3 URZ, UPT, UPT, URZ, URZ, URZ ;  /* 0x000000fffffff290 */ /* 0x000fe2000fffe0ff */
[----:B------:R-:W-:Y:S11]  /*4c60*/  @!P0 BRA `(.L_x_82) ;  /* 0x0000000000188947 */ /* 0x000ff60003800000 */
[----:B------:R-:W-:Y:S02]  /*4c70*/  LOP3.LUT P0, RZ, R53, 0xff, RZ, 0xc0, !PT ;  /* 0x000000ff35ff7812 */ /* 0x000fe4000780c0ff */
[----:B----4-:R-:W-:Y:S04]  /*4c80*/  ISETP.NE.U32.AND P1, PT, R2, RZ, PT ;  /* 0x000000ff0200720c */ /* 0x010fe80003f25070 */
[----:B------:R-:W-:Y:S04]  /*4c90*/  ISETP.NE.AND.EX P1, PT, R3, RZ, PT, P1 ;  /* 0x000000ff0300720c */ /* 0x000fe80003f25310 */
[----:B------:R-:W-:Y:S03]  /*4ca0*/  PLOP3.LUT P1, PT, P1, PT, PT, 0x8, 0x80 ;  /* 0x000000000080781c */ /* 0x000fe60000f2e170 */
[----:B------:R-:W-:Y:S11]  /*4cb0*/  @P0 FSETP.EQ.AND P1, PT, R26, RZ, PT ;  /* 0x000000ff1a00020b */ /* 0x000ff60003f22000 */
[----:B------:R-:W-:Y:S02]  /*4cc0*/  @!UPT UIADD3 URZ, UPT, UPT, URZ, URZ, URZ ;  /* 0x000000fffffff290 */ /* 0x000fe4000fffe0ff */
.L_x_82:
[----:B------:R-:W-:Y:S01]  /*4cd0*/  ULEA UR4, UR12, UR24, 0x3 ;  /* 0x000000180c047291 */ /* 0x000fe2000f8e18ff */
[----:B------:R-:W-:Y:S02]  /*4ce0*/  SHF.L.U32 R9, R15, 0x1f, RZ ;  /* 0x0000001f0f097819 */ /* 0x000fe400000006ff */
[----:B------:R-:W-:Y:S04]  /*4cf0*/  ELECT P0, URZ, PT ;  /* 0x0000000000ff782f */ /* 0x000fe80003800000 */
[----:B------:R-:W-:Y:S02]  /*4d00*/  PLOP3.LUT P1, PT, P1, P0, PT, 0xf2, 0x2f ;  /* 0x00000000002f781c */ /* 0x000fe40000f21e72 */
[----:B------:R-:W2:Y:S11]  /*4d10*/  SYNCS.PHASECHK.TRANS64.TRYWAIT P2, [UR4+0x78], R9 ;  /* 0x00007809ff0075a7 */ /* 0x000eb60008041104 */
[----:B------:R-:W-:Y:S05]  /*4d20*/  @!P1 IADD3 R8, P0, PT, R16, 0x580, RZ ;  /* 0x0000058010089810 */ /* 0x000fea0007f1e0ff */
[----:B-1----:R-:W-:Y:S01]  /*4d30*/  @!P1 IMAD.X R6, RZ, RZ, R17, P0 ;  /* 0x000000ffff069224 */ /* 0x002fe200000e0611 */
[----:B--2---:R-:W-:Y:S07]  /*4d40*/  @!P2 BRA `(.L_x_83) ;  /* 0x0000003400e4a947 */ /* 0x004fee0003800000 */
.L_x_158:
[----:B------:R-:W-:Y:S01]  /*4d50*/  @!P1 R2UR UR7, R6 ;  /* 0x00000000060792ca */ /* 0x000fe200000e0000 */
[----:B------:R-:W-:Y:S01]  /*4d60*/  UIADD3 UR5, UPT, UPT, UR12, 0x1, URZ ;  /* 0x000000010c057890 */ /* 0x000fe2000fffe0ff */
[----:B------:R-:W-:Y:S01]  /*4d70*/  @!P1 R2UR UR6, R8 ;  /* 0x00000000080692ca */ /* 0x000fe200000e0000 */
[----:B------:R-:W-:Y:S01]  /*4d80*/  UIADD3 UR9, UPT, UPT, UR4, 0x60, URZ ;  /* 0x0000006004097890 */ /* 0x000fe2000fffe0ff */
[----:B------:R-:W-:Y:S01]  /*4d90*/  @!P1 IMAD.MOV.U32 R6, RZ, RZ, 0x2000 ;  /* 0x00002000ff069424 */ /* 0x000fe200078e00ff */
[----:B------:R-:W-:Y:S01]  /*4da0*/  UISETP.NE.AND UP0, UPT, UR5, 0x3, UPT ;  /* 0x000000030500788c */ /* 0x000fe2000bf05270 */
[----:B------:R-:W-:Y:S01]  /*4db0*/  VIADD R14, R14, 0x1 ;  /* 0x000000010e0e7836 */ /* 0x000fe20000000000 */
[----:B------:R-:W-:Y:S01]  /*4dc0*/  UMOV UR22, 0x0 ;  /* 0x0000000000167882 */ /* 0x000fe20000000000 */
[----:B------:R-:W-:Y:S01]  /*4dd0*/  UMOV UR23, 0x10000000 ;  /* 0x1000000000177882 */ /* 0x000fe20000000000 */
[----:B------:R-:W-:Y:S04]  /*4de0*/  UPRMT UR20, UR54, 0x654, UR9 ;  /* 0x0000065436147896 */ /* 0x000fe80008000009 */
[----:B-1----:R-:W-:Y:S01]  /*4df0*/  IMAD.U32 R9, RZ, RZ, UR7 ;  /* 0x00000007ff097e24 */ /* 0x002fe2000f8e00ff */
[----:B------:R-:W-:Y:S01]  /*4e00*/  USEL UR7, URZ, 0x1, UP0 ;  /* 0x00000001ff077887 */ /* 0x000fe20008000000 */
[----:B------:R-:W-:Y:S01]  /*4e10*/  IMAD.U32 R8, RZ, RZ, UR6 ;  /* 0x00000006ff087e24 */ /* 0x000fe2000f8e00ff */
[----:B------:R-:W-:Y:S02]  /*4e20*/  USEL UR6, UR5, URZ, UP0 ;  /* 0x000000ff05067287 */ /* 0x000fe40008000000 */
[----:B------:R-:W-:Y:S01]  /*4e30*/  VOTEU.ALL UP0, P1 ;  /* 0x0000000000ff7886 */ /* 0x000fe20000800000 */
[----:B------:R-:W-:Y:S02]  /*4e40*/  @!P1 R2UR UR19, R9 ;  /* 0x00000000091392ca */ /* 0x000fe400000e0000 */
[----:B------:R-:W-:Y:S02]  /*4e50*/  @!P1 R2UR UR18, R8 ;  /* 0x00000000081292ca */ /* 0x000fe400000e0000 */
[----:B------:R-:W-:Y:S01]  /*4e60*/  @!UP0 ULEA UR5, UR12, UR24, 0xd ;  /* 0x000000180c058291 */ /* 0x000fe2000f8e68ff */
[----:B------:R-:W-:Y:S02]  /*4e70*/  LOP3.LUT R15, R15, UR7, RZ, 0x3c, !PT ;  /* 0x000000070f0f7c12 */ /* 0x000fe4000f8e3cff */
[----:B------:R-:W-:Y:S01]  /*4e80*/  UMOV UR12, UR36 ;  /* 0x00000024000c7c82 */ /* 0x000fe20008000000 */
[----:B------:R-:W-:Y:S01]  /*4e90*/  @!UP0 UIADD3 UR8, UPT, UPT, UR5, 0x400, URZ ;  /* 0x0000040005088890 */ /* 0x000fe2000fffe0ff */
[----:B------:R-:W-:Y:S01]  /*4ea0*/  SHF.L.U32 R0, R15, 0x1f, RZ ;  /* 0x0000001f0f007819 */ /* 0x000fe200000006ff */
[----:B------:R-:W-:Y:S01]  /*4eb0*/  VOTEU.ALL UP0, P1 ;  /* 0x0000000000ff7886 */ /* 0x000fe20000800000 */
[----:B------:R-:W-:Y:S06]  /*4ec0*/  ULEA UR5, UR6, UR24, 0x3 ;  /* 0x0000001806057291 */ /* 0x000fec000f8e18ff */
[----:B------:R1:W-:Y:S01]  /*4ed0*/  @!UP0 UTMALDG.3D [UR8], [UR18], desc[UR22] ;  /* 0x00001608120085b4 */ /* 0x0003e20008011000 */
[----:B------:R1:W-:Y:S01]  /*4ee0*/  @!P1 SYNCS.ARRIVE.TRANS64.RED.A0TR RZ, [UR4+0x60], R6 ;  /* 0x00006006ffff99a7 */ /* 0x0003e20008300404 */
[----:B------:R-:W-:Y:S01]  /*4ef0*/  SYNCS.ARRIVE.TRANS64.RED.A1T0 RZ, [UR20], RZ ;  /* 0x000000ffffff79a7 */ /* 0x000fe20008100414 */
[----:B------:R-:W2:Y:S02]  /*4f00*/  SYNCS.PHASECHK.TRANS64.TRYWAIT P0, [UR5+0x78], R0 ;  /* 0x00007800ff0075a7 */ /* 0x000ea40008001105 */
[----:B-12---:R-:W-:Y:S05]  /*4f10*/  @!P0 BRA `(.L_x_84) ;  /* 0x0000003400888947 */ /* 0x006fea0003800000 */
.L_x_160:
[----:B------:R-:W-:Y:S01]  /*4f20*/  UIADD3 UR9, UPT, UPT, UR5, 0x60, URZ ;  /* 0x0000006005097890 */ /* 0x000fe2000fffe0ff */
[----:B-1----:R-:W-:Y:S01]  /*4f30*/  @!P1 IADD3 R6, P0, PT, R16, 0x580, RZ ;  /* 0x0000058010069810 */ /* 0x002fe20007f1e0ff */
[----:B------:R-:W-:Y:S01]  /*4f40*/  UPLOP3.LUT UP3, UPT, UPT, UPT, UPT, 0x80, 0x8 ;  /* 0x000000000008789c */ /* 0x000fe20003f6f070 */
[----:B------:R-:W-:Y:S01]  /*4f50*/  R2UR UR23, R55 ;  /* 0x00000000371772ca */ /* 0x000fe200000e0000 */
[----:B------:R-:W-:Y:S01]  /*4f60*/  UMOV UR20, 0x0 ;  /* 0x0000000000147882 */ /* 0x000fe20000000000 */
[----:B------:R-:W-:Y:S01]  /*4f70*/  @!P1 R2UR UR7, R6 ;  /* 0x00000000060792ca */ /* 0x000fe200000e0000 */
[----:B------:R-:W-:Y:S01]  /*4f80*/  @!P1 IMAD.X R0, RZ, RZ, R17, P0 ;  /* 0x000000ffff009224 */ /* 0x000fe200000e0611 */
[----:B------:R-:W-:Y:S01]  /*4f90*/  UMOV UR21, 0x10000000 ;  /* 0x1000000000157882 */ /* 0x000fe20000000000 */
[----:B------:R-:W-:Y:S01]  /*4fa0*/  UMOV UR12, UR36 ;  /* 0x00000024000c7c82 */ /* 0x000fe20008000000 */
[----:B------:R-:W-:Y:S01]  /*4fb0*/  VOTEU.ALL UP0, P1 ;  /* 0x0000000000ff7886 */ /* 0x000fe20000800000 */
[----:B------:R-:W-:Y:S01]  /*4fc0*/  R2UR UR22, R56 ;  /* 0x00000000381672ca */ /* 0x000fe200000e0000 */
[----:B------:R-:W-:Y:S01]  /*4fd0*/  UMOV UR36, UR27 ;  /* 0x0000001b00247c82 */ /* 0x000fe20008000000 */
[----:B------:R-:W-:Y:S02]  /*4fe0*/  @!P1 R2UR UR4, R0 ;  /* 0x00000000000492ca */ /* 0x000fe400000e0000 */
[----:B------:R-:W-:Y:S01]  /*4ff0*/  @!UP0 UIADD3 UR10, UPT, UPT, UR10, 0x20, URZ ;  /* 0x000000200a0a8890 */ /* 0x000fe2000fffe0ff */
[C---:B------:R-:W-:Y:S01]  /*5000*/  ISETP.NE.AND P0, PT, R14.reuse, 0x2, PT ;  /* 0x000000020e00780c */ /* 0x040fe20003f05270 */
[----:B------:R-:W-:Y:S02]  /*5010*/  UIADD3 UR26, UPT, UPT, UR13, UR23, URZ ;  /* 0x000000170d1a7290 */ /* 0x000fe4000fffe0ff */
[----:B------:R-:W-:Y:S01]  /*5020*/  IMAD.U32 R8, RZ, RZ, UR7 ;  /* 0x00000007ff087e24 */ /* 0x000fe2000f8e00ff */
[----:B------:R-:W-:Y:S02]  /*5030*/  SEL R0, RZ, 0x1, P0 ;  /* 0x00000001ff007807 */ /* 0x000fe40000000000 */
[----:B------:R-:W-:Y:S02]  /*5040*/  SEL R14, R14, RZ, P0 ;  /* 0x000000ff0e0e7207 */ /* 0x000fe40000000000 */
[----:B------:R-:W-:Y:S01]  /*5050*/  @!P1 R2UR UR18, R8 ;  /* 0x00000000081292ca */ /* 0x000fe200000e0000 */
[----:B------:R-:W-:Y:S01]  /*5060*/  UIADD3 UR25, UPT, UPT, UR14, UR22, URZ ;  /* 0x000000160e197290 */ /* 0x000fe2000fffe0ff */
[----:B------:R-:W-:Y:S01]  /*5070*/  IMAD.U32 R9, RZ, RZ, UR4 ;  /* 0x00000004ff097e24 */ /* 0x000fe2000f8e00ff */
[----:B------:R-:W-:Y:S01]  /*5080*/  @!UP0 ULEA UR4, UR6, UR24, 0xd ;  /* 0x0000001806048291 */ /* 0x000fe2000f8e68ff */
[----:B------:R-:W-:Y:S03]  /*5090*/  LOP3.LUT R13, R13, R0, RZ, 0x3c, !PT ;  /* 0x000000000d0d7212 */ /* 0x000fe600078e3cff */
[----:B------:R-:W-:Y:S01]  /*50a0*/  @!P1 R2UR UR19, R9 ;  /* 0x00000000091392ca */ /* 0x000fe200000e0000 */
[----:B------:R-:W-:Y:S01]  /*50b0*/  @!UP0 UIADD3 UR8, UPT, UPT, UR4, 0x400, URZ ;  /* 0x0000040004088890 */ /* 0x000fe2000fffe0ff */
[----:B------:R-:W-:Y:S01]  /*50c0*/  VOTEU.ALL UP0, P1 ;  /* 0x0000000000ff7886 */ /* 0x000fe20000800000 */
[----:B------:R-:W-:Y:S10]  /*50d0*/  UPRMT UR4, UR54, 0x654, UR9 ;  /* 0x0000065436047896 */ /* 0x000ff40008000009 */
[----:B------:R1:W-:Y:S01]  /*50e0*/  @!UP0 UTMALDG.3D [UR8], [UR18], desc[UR20] ;  /* 0x00001408120085b4 */ /* 0x0003e20008011000 */
[----:B------:R3:W-:Y:S01]  /*50f0*/  @!P1 SYNCS.ARRIVE.TRANS64.RED.A0TR RZ, [UR5+0x60], R7 ;  /* 0x00006007ffff99a7 */ /* 0x0007e20008300405 */
[----:B------:R-:W-:Y:S01]  /*5100*/  SYNCS.ARRIVE.TRANS64.RED.A1T0 RZ, [UR4], RZ ;  /* 0x000000ffffff79a7 */ /* 0x000fe20008100404 */
[----:B------:R-:W-:Y:S04]  /*5110*/  UIADD3 UR4, UPT, UPT, UR6, 0x1, URZ ;  /* 0x0000000106047890 */ /* 0x000fe8000fffe0ff */
[----:B------:R-:W-:Y:S04]  /*5120*/  UISETP.NE.AND UP0, UPT, UR4, 0x3, UPT ;  /* 0x000000030400788c */ /* 0x000fe8000bf05270 */
[----:B------:R-:W-:Y:S06]  /*5130*/  USEL UR5, URZ, 0x1, UP0 ;  /* 0x00000001ff057887 */ /* 0x000fec0008000000 */
[----:B------:R-:W-:Y:S01]  /*5140*/  LOP3.LUT R15, R15, UR5, RZ, 0x3c, !PT ;  /* 0x000000050f0f7c12 */ /* 0x000fe2000f8e3cff */
[----:B-1----:R-:W-:Y:S01]  /*5150*/  USEL UR12, UR4, URZ, UP0 ;  /* 0x000000ff040c7287 */ /* 0x002fe20008000000 */
[----:B------:R-:W-:Y:S11]  /*5160*/  BRA.U UP1, `(.L_x_85) ;  /* 0xfffffff101f07547 */ /* 0x000ff6000b83ffff */
[----:B------:R-:W-:Y:S01]  /*5170*/  UIADD3 UR24, UPT, UPT, UR24, 0x78, URZ ;  /* 0x0000007818187890 */ /* 0x000fe2000fffe0ff */
[----:B----4-:R-:W-:-:S03]  /*5180*/  SHF.L.U32 R2, R15, 0x1f, RZ ;  /* 0x0000001f0f027819 */ /* 0x010fc600000006ff */
[----:B------:R-:W-:-:S09]  /*5190*/  ULEA UR4, UR12, UR24, 0x3 ;  /* 0x000000180c047291 */ /* 0x000fd2000f8e18ff */
[----:B------:R-:W1:Y:S02]  /*51a0*/  SYNCS.PHASECHK.TRANS64.TRYWAIT P0, [UR4], R2 ;  /* 0x00000002ff0075a7 */ /* 0x000e640008001104 */
[----:B-1----:R-:W-:Y:S05]  /*51b0*/  @!P0 BRA `(.L_x_86) ;  /* 0x0000003000f88947 */ /* 0x002fea0003800000 */
.L_x_162:
        /* <DEDUP_REMOVED lines=9> */
.L_x_164:
[----:B------:R-:W-:-:S04]  /*5250*/  UIADD3 UR4, UPT, UPT, UR4, 0x1, URZ ;  /* 0x0000000104047890 */ /* 0x000fc8000fffe0ff */
[----:B------:R-:W-:-:S04]  /*5260*/  UISETP.NE.AND UP0, UPT, UR4, 0x3, UPT ;  /* 0x000000030400788c */ /* 0x000fc8000bf05270 */
[----:B------:R-:W-:Y:S02]  /*5270*/  USEL UR5, URZ, 0x1, UP0 ;  /* 0x00000001ff057887 */ /* 0x000fe40008000000 */
[----:B------:R-:W-:-:S04]  /*5280*/  USEL UR4, UR4, URZ, UP0 ;  /* 0x000000ff04047287 */ /* 0x000fc80008000000 */
[----:B------:R-:W-:Y:S01]  /*5290*/  ULEA UR4, UR4, UR24, 0x3 ;  /* 0x0000001804047291 */ /* 0x000fe2000f8e18ff */
[----:B-1----:R-:W-:-:S04]  /*52a0*/  LOP3.LUT R2, R15, UR5, RZ, 0x3c, !PT ;  /* 0x000000050f027c12 */ /* 0x002fc8000f8e3cff */
[----:B------:R-:W-:Y:S01]  /*52b0*/  SHF.L.U32 R2, R2, 0x1f, RZ ;  /* 0x0000001f02027819 */ /* 0x000fe200000006ff */
[----:B------:R-:W-:-:S07]  /*52c0*/  IMAD.U32 R0, RZ, RZ, UR4 ;  /* 0x00000004ff007e24 */ /* 0x000fce000f8e00ff */
.L_x_88:
[----:B-1----:R1:W2:Y:S02]  /*52d0*/  SYNCS.PHASECHK.TRANS64.TRYWAIT P0, [R0+URZ], R2 ;  /* 0x00000002000075a7 */ /* 0x0022a400080011ff */
[----:B--2---:R-:W-:Y:S05]  /*52e0*/  @!P0 NANOSLEEP.SYNCS 0x989680 ;  /* 0x009896800000895d */ /* 0x004fea0003900000 */
[----:B------:R-:W2:Y:S02]  /*52f0*/  @!P0 SYNCS.PHASECHK.TRANS64 P0, [R0+URZ], R2 ;  /* 0x00000002000085a7 */ /* 0x000ea400080010ff */
[----:B--2---:R-:W-:Y:S05]  /*5300*/  @P0 EXIT ;  /* 0x000000000000094d */ /* 0x004fea0003800000 */
[----:B------:R-:W-:Y:S05]  /*5310*/  BRA `(.L_x_88) ;  /* 0xfffffffc00ec7947 */ /* 0x000fea000383ffff */
.L_x_76:
[----:B------:R-:W-:-:S06]  /*5320*/  UISETP.GE.AND UP0, UPT, UR22, 0x4, UPT ;  /* 0x000000041600788c */ /* 0x000fcc000bf06270 */
[----:B------:R-:W-:-:S13]  /*5330*/  PLOP3.LUT P0, PT, PT, PT, UP0, 0x80, 0x8 ;  /* 0x000000000008781c */ /* 0x000fda0003f0f008 */
[----:B------:R-:W-:Y:S05]  /*5340*/  @!P0 EXIT ;  /* 0x000000000000894d */ /* 0x000fea0003800000 */
[----:B------:R-:W-:Y:S01]  /*5350*/  BAR.SYNC.DEFER_BLOCKING 0x6, 0xa0 ;  /* 0x0182800000007b1d */ /* 0x000fe20000010000 */
[C---:B------:R-:W-:Y:S01]  /*5360*/  IMAD.SHL.U32 R4, R64.reuse, 0x20, RZ ;  /* 0x0000002040047824 */ /* 0x040fe200078e00ff */
[C---:B------:R-:W-:Y:S01]  /*5370*/  R2P PR, R64.reuse, 0x6 ;  /* 0x0000000640007804 */ /* 0x040fe20000000000 */
[C---:B------:R-:W-:Y:S01]  /*5380*/  IMAD.SHL.U32 R2, R64.reuse, 0x4, RZ ;  /* 0x0000000440027824 */ /* 0x040fe200078e00ff */
[----:B------:R-:W-:Y:S01]  /*5390*/  CS2R R60, SRZ ;  /* 0x00000000003c7805 */ /* 0x000fe2000001ff00 */
[----:B------:R-:W-:Y:S01]  /*53a0*/  IMAD.U32 R23, R64, 0x10000, RZ ;  /* 0x0001000040177824 */ /* 0x000fe200078e00ff */
[----:B------:R-:W-:Y:S01]  /*53b0*/  UMOV UR44, 0x400 ;  /* 0x00000400002c7882 */ /* 0x000fe20000000000 */
[----:B------:R-:W1:Y:S01]  /*53c0*/  LDCU.64 UR4, c[0x0][0x890] ;  /* 0x00011200ff0477ac */ /* 0x000e620008000a00 */
[----:B------:R-:W2:Y:S01]  /*53d0*/  LDC.64 R50, c[0x0][0x8b0] ;  /* 0x00022c00ff327b82 */ /* 0x000ea20000000a00 */
[----:B------:R-:W-:Y:S01]  /*53e0*/  LOP3.LUT R3, R4, 0xe0, RZ, 0xc0, !PT ;  /* 0x000000e004037812 */ /* 0x000fe200078ec0ff */
[----:B------:R-:W-:Y:S01]  /*53f0*/  IMAD.SHL.U32 R52, R64, 0x10, RZ ;  /* 0x0000001040347824 */ /* 0x000fe200078e00ff */
[----:B------:R-:W-:Y:S01]  /*5400*/  ULEA UR44, UR54, UR44, 0x18 ;  /* 0x0000002c362c7291 */ /* 0x000fe2000f8ec0ff */
[----:B------:R-:W-:Y:S01]  /*5410*/  LOP3.LUT R4, R4, 0x100, RZ, 0xc0, !PT ;  /* 0x0000010004047812 */ /* 0x000fe200078ec0ff */
[----:B------:R-:W-:Y:S01]  /*5420*/  IMAD.MOV.U32 R63, RZ, RZ, 0x8 ;  /* 0x00000008ff3f7424 */ /* 0x000fe200078e00ff */
[----:B------:R-:W-:Y:S01]  /*5430*/  LOP3.LUT R2, R3, 0x1c, R2, 0xf8, !PT ;  /* 0x0000001c03027812 */ /* 0x000fe200078ef802 */
[----:B------:R-:W-:Y:S01]  /*5440*/  IMAD.MOV.U32 R62, RZ, RZ, 0x10 ;  /* 0x00000010ff3e7424 */ /* 0x000fe200078e00ff */
[----:B------:R-:W3:Y:S01]  /*5450*/  LDC.64 R48, c[0x0][0x8a8] ;  /* 0x00022a00ff307b82 */ /* 0x000ee20000000a00 */
[----:B------:R-:W-:Y:S01]  /*5460*/  SHF.R.U32.HI R3, RZ, 0x2, R64 ;  /* 0x00000002ff037819 */ /* 0x000fe20000011640 */
[----:B------:R-:W-:Y:S01]  /*5470*/  IMAD.MOV.U32 R22, RZ, RZ, RZ ;  /* 0x000000ffff167224 */ /* 0x000fe200078e00ff */
[----:B------:R-:W-:Y:S01]  /*5480*/  LOP3.LUT R23, R23, 0x600000, RZ, 0xc0, !PT ;  /* 0x0060000017177812 */ /* 0x000fe200078ec0ff */
[----:B------:R-:W-:Y:S01]  /*5490*/  IMAD.MOV.U32 R59, RZ, RZ, RZ ;  /* 0x000000ffff3b7224 */ /* 0x000fe200078e00ff */
[----:B------:R-:W-:Y:S01]  /*54a0*/  LOP3.LUT R52, R4, 0x600, R52, 0xf8, !PT ;  /* 0x0000060004347812 */ /* 0x000fe200078ef834 */
[----:B------:R-:W4:Y:S01]  /*54b0*/  LDCU UR63, c[0x0][0x370] ;  /* 0x00006e00ff3f77ac */ /* 0x000f220008000800 */
[----:B------:R-:W-:Y:S01]  /*54c0*/  LOP3.LUT R2, R2, 0x4, R3, 0x78, !PT ;  /* 0x0000000402027812 */ /* 0x000fe200078e7803 */
[----:B------:R-:W4:Y:S01]  /*54d0*/  LDS R0, [UR44+0x150] ;  /* 0x0001502cff007984 */ /* 0x000f220008000800 */
[----:B-1----:R-:W-:Y:S01]  /*54e0*/  IMAD.U32 R66, RZ, RZ, UR4 ;  /* 0x00000004ff427e24 */ /* 0x002fe2000f8e00ff */
[----:B------:R-:W-:Y:S01]  /*54f0*/  UIADD3 UR4, UPT, UPT, UR44, 0x400, URZ ;  /* 0x000004002c047890 */ /* 0x000fe2000fffe0ff */
[----:B------:R-:W-:Y:S01]  /*5500*/  LOP3.LUT R52, R52, R2, RZ, 0xfc, !PT ;  /* 0x0000000234347212 */ /* 0x000fe200078efcff */
[----:B------:R-:W-:Y:S01]  /*5510*/  IMAD.U32 R65, RZ, RZ, UR5 ;  /* 0x00000005ff417e24 */ /* 0x000fe2000f8e00ff */
[----:B------:R-:W-:Y:S01]  /*5520*/  LOP3.LUT R64, R64, 0x60, RZ, 0xc0, !PT ;  /* 0x0000006040407812 */ /* 0x000fe200078ec0ff */
[----:B------:R-:W1:Y:S01]  /*5530*/  LDCU UR43, c[0x0][0xb0c] ;  /* 0x00016180ff2b77ac */ /* 0x000e620008000800 */
[----:B------:R-:W-:Y:S01]  /*5540*/  SEL R63, R63, 0xfffffff8, !P1 ;  /* 0xfffffff83f3f7807 */ /* 0x000fe20004800000 */
[----:B------:R-:W-:Y:S01]  /*5550*/  IMAD.U32 R68, RZ, RZ, UR4 ;  /* 0x00000004ff447e24 */ /* 0x000fe2000f8e00ff */
[----:B------:R-:W-:Y:S01]  /*5560*/  SEL R62, R62, 0xfffffff0, !P2 ;  /* 0xfffffff03e3e7807 */ /* 0x000fe20005000000 */
[----:B------:R-:W1:Y:S01]  /*5570*/  LDCU UR39, c[0x0][0xb30] ;  /* 0x00016600ff2777ac */ /* 0x000e620008000800 */
[----:B------:R-:W1:Y:S01]  /*5580*/  LDCU.64 UR60, c[0x0][0x888] ;  /* 0x00011100ff3c77ac */ /* 0x000e620008000a00 */
[----:B------:R-:W1:Y:S01]  /*5590*/  LDCU.64 UR40, c[0x0][0xb28] ;  /* 0x00016500ff2877ac */ /* 0x000e620008000a00 */
[----:B------:R-:W1:Y:S01]  /*55a0*/  LDCU.128 UR56, c[0x0][0xb10] ;  /* 0x00016200ff3877ac */ /* 0x000e620008000c00 */
[----:B------:R-:W1:Y:S01]  /*55b0*/  LDCU UR62, c[0x0][0x374] ;  /* 0x00006e80ff3e77ac */ /* 0x000e620008000800 */
[----:B------:R-:W-:Y:S01]  /*55c0*/  UMOV UR55, 0x1 ;  /* 0x0000000100377882 */ /* 0x000fe20000000000 */
[----:B------:R-:W-:Y:S01]  /*55d0*/  UMOV UR46, URZ ;  /* 0x000000ff002e7c82 */ /* 0x000fe20008000000 */
[----:B------:R-:W-:Y:S01]  /*55e0*/  UMOV UR53, URZ ;  /* 0x000000ff00357c82 */ /* 0x000fe20008000000 */
[----:B------:R-:W-:Y:S01]  /*55f0*/  UMOV UR52, URZ ;  /* 0x000000ff00347c82 */ /* 0x000fe20008000000 */
[----:B-1234-:R-:W-:-:S07]  /*5600*/  IMAD.IADD R23, R0, 0x1, R23 ;  /* 0x0000000100177824 */ /* 0x01efce00078e0217 */
.L_x_119:
[C---:B------:R-:W-:Y:S02]  /*5610*/  LEA R0, R59.reuse, UR44, 0x3 ;  /* 0x0000002c3b007c11 */ /* 0x040fe4000f8e18ff */
[----:B------:R-:W-:Y:S02]  /*5620*/  SHF.L.U32 R2, R60, 0x1f, RZ ;  /* 0x0000001f3c027819 */ /* 0x000fe400000006ff */
[----:B------:R-:W-:Y:S02]  /*5630*/  LEA R4, R59, UR44, 0x4 ;  /* 0x0000002c3b047c11 */ /* 0x000fe4000f8e20ff */
[----:B------:R-:W1:Y:S02]  /*5640*/  SYNCS.PHASECHK.TRANS64.TRYWAIT P0, [R0+URZ+0xa0], R2 ;  /* 0x0000a002000075a7 */ /* 0x000e6400080011ff */
[----:B-1----:R-:W-:Y:S05]  /*5650*/  @!P0 BRA `(.L_x_89) ;  /* 0x0000003000008947 */ /* 0x002fea0003800000 */
.L_x_165:
[----:B------:R-:W-:Y:S01]  /*5660*/  R2UR UR7, R67 ;  /* 0x00000000430772ca */ /* 0x000fe200000e0000 */
[----:B------:R-:W2:Y:S01]  /*5670*/  LDS.128 R4, [R4+0x130] ;  /* 0x0001300004047984 */ /* 0x000ea20000000c00 */
[----:B-1----:R-:W-:Y:S01]  /*5680*/  VIADD R0, R0, 0xb0 ;  /* 0x000000b000007836 */ /* 0x002fe20000000000 */
[----:B------:R-:W-:Y:S04]  /*5690*/  UISETP.GE.AND UP0, UPT, UR42, 0x1, UPT ;  /* 0x000000012a00788c */ /* 0x000fe8000bf06270 */
[----:B------:R-:W-:Y:S01]  /*56a0*/  PRMT R0, RZ, 0x654, R0 ;  /* 0x00000654ff007816 */ /* 0x000fe20000000000 */
[----:B------:R-:W-:Y:S01]  /*56b0*/  @!PT LDS RZ, [RZ] ;  /* 0x00000000fffff984 */ /* 0x000fe20000000800 */
[----:B------:R-:W-:Y:S01]  /*56c0*/  @!PT LDS RZ, [RZ] ;  /* 0x00000000fffff984 */ /* 0x000fe20000000800 */
[----:B------:R-:W-:Y:S01]  /*56d0*/  @!PT LDS RZ, [RZ] ;  /* 0x00000000fffff984 */ /* 0x000fe20000000800 */
[----:B------:R-:W-:Y:S01]  /*56e0*/  @!PT LDS RZ, [RZ] ;  /* 0x00000000fffff984 */ /* 0x000fe20000000800 */
[----:B------:R1:W-:Y:S06]  /*56f0*/  MEMBAR.ALL.CTA ;  /* 0x0000000000007992 */ /* 0x0003ec0000008000 */
[----:B-1----:R-:W1:Y:S02]  /*5700*/  FENCE.VIEW.ASYNC.S ;  /* 0x00000000000073c6 */ /* 0x002e640000000000 */
[----:B-1----:R1:W-:Y:S01]  /*5710*/  SYNCS.ARRIVE.TRANS64.RED.A1T0 RZ, [R0+URZ], RZ ;  /* 0x000000ff00ff79a7 */ /* 0x0023e200081004ff */
[----:B--2---:R-:W-:Y:S11]  /*5720*/  LOP3.LUT P0, RZ, R6, 0x1, RZ, 0xc0, !PT ;  /* 0x0000000106ff7812 */ /* 0x004ff6000780c0ff */
[----:B------:R-:W-:Y:S02]  /*5730*/  @!UPT UIADD3 URZ, UPT, UPT, URZ, URZ, URZ ;  /* 0x000000fffffff290 */ /* 0x000fe4000fffe0ff */
[----:B------:R-:W-:Y:S01]  /*5740*/  VOTEU.ANY UP1, P0 ;  /* 0x0000000000ff7886 */ /* 0x000fe20000020100 */
[----:B------:R-:W-:Y:S01]  /*5750*/  PLOP3.LUT P0, PT, PT, PT, UP1, 0x80, 0x8 ;  /* 0x000000000008781c */ /* 0x000fe20003f0f018 */
[----:B------:R-:W-:Y:S06]  /*5760*/  UP2UR UR4, UPR, URZ, 0x2 ;  /* 0x00000002ff047883 */ /* 0x000fec0008000000 */
[----:B------:R-:W-:Y:S06]  /*5770*/  IMAD.U32 R69, RZ, RZ, UR4 ;  /* 0x00000004ff457e24 */ /* 0x000fec000f8e00ff */
[----:B------:R-:W-:Y:S02]  /*5780*/  @P0 SHF.R.U32.HI R2, RZ, 0x10, R5 ;  /* 0x00000010ff020819 */ /* 0x000fe40000011605 */
[----:B------:R-:W-:Y:S02]  /*5790*/  @P0 MOV R3, R4 ;  /* 0x0000000400030202 */ /* 0x000fe40000000f00 */
[----:B------:R-:W-:Y:S02]  /*57a0*/  @P0 R2UR UR4, R2 ;  /* 0x00000000020402ca */ /* 0x000fe400000e0000 */
[----:B------:R-:W-:Y:S02]  /*57b0*/  @P0 LOP3.LUT R4, R5, 0xffff, RZ, 0xc0, !PT ;  /* 0x0000ffff05040812 */ /* 0x000fe400078ec0ff */
[----:B------:R-:W-:Y:S02]  /*57c0*/  @P0 R2UR UR6, R3 ;  /* 0x00000000030602ca */ /* 0x000fe400000e0000 */
[----:B------:R-:W-:Y:S07]  /*57d0*/  @P0 R2UR UR5, R4 ;  /* 0x00000000040502ca */ /* 0x000fee00000e0000 */
[----:B------:R-:W-:Y:S02]  /*57e0*/  @UP1 UMOV UR7, UR4 ;  /* 0x0000000400071c82 */ /* 0x000fe40008000000 */
[----:B------:R-:W-:Y:S02]  /*57f0*/  IMAD.U32 R67, RZ, RZ, UR7 ;  /* 0x00000007ff437e24 */ /* 0x000fe4000f8e00ff */
[----:B------:R-:W-:Y:S02]  /*5800*/  @UP1 UMOV UR38, UR6 ;  /* 0x0000000600261c82 */ /* 0x000fe40008000000 */
[----:B------:R-:W-:Y:S01]  /*5810*/  @UP1 UMOV UR37, UR5 ;  /* 0x0000000500251c82 */ /* 0x000fe20008000000 */
[----:B-1----:R-:W-:Y:S05]  /*5820*/  BRA.U !UP0, `(.L_x_90) ;  /* 0x0000000108cc7547 */ /* 0x002fea000b800000 */
[----:B------:R-:W1:Y:S01]  /*5830*/  LDCU UR12, c[0x0][0xb20] ;  /* 0x00016400ff0c77ac */ /* 0x000e620008000800 */
[----:B------:R-:W-:Y:S02]  /*5840*/  UIMAD.WIDE.U32 UR4, UR62, UR59, URZ ;  /* 0x0000003b3e0472a5 */ /* 0x000fe4000f8e00ff */
[----:B------:R-:W-:Y:S02]  /*5850*/  UIMAD.WIDE.U32 UR6, UR63, UR56, URZ ;  /* 0x000000383f0672a5 */ /* 0x000fe4000f8e00ff */
[----:B------:R-:W-:Y:S02]  /*5860*/  UISETP.NE.AND UP0, UPT, UR58, 0x1, UPT ;  /* 0x000000013a00788c */ /* 0x000fe4000bf05270 */
[----:B------:R-:W-:Y:S02]  /*5870*/  UIMAD.WIDE.U32 UR8, UR37, UR59, URZ ;  /* 0x0000003b250872a5 */ /* 0x000fe4000f8e00ff */
[----:B------:R-:W-:Y:S02]  /*5880*/  UIMAD.WIDE.U32 UR10, UR38, UR56, URZ ;  /* 0x00000038260a72a5 */ /* 0x000fe4000f8e00ff */
[----:B------:R-:W-:Y:S02]  /*5890*/  UISETP.NE.AND UP1, UPT, UR43, 0x1, UPT ;  /* 0x000000012b00788c */ /* 0x000fe4000bf25270 */
[----:B------:R-:W-:Y:S01]  /*58a0*/  UISETP.NE.AND UP2, UPT, UR42, 0x1, UPT ;  /* 0x000000012a00788c */ /* 0x000fe2000bf45270 */
[----:B------:R-:W-:Y:S02]  /*58b0*/  UMOV UR4, UR5 ;  /* 0x0000000500047c82 */ /* 0x000fe40008000000 */
[----:B-1----:R-:W-:Y:S03]  /*58c0*/  USHF.R.U32.HI UR5, URZ, UR12, UR4 ;  /* 0x0000000cff057299 */ /* 0x002fe60008011604 */
[----:B------:R-:W-:Y:S02]  /*58d0*/  UMOV UR4, UR7 ;  /* 0x0000000700047c82 */ /* 0x000fe40008000000 */
[----:B------:R-:W-:Y:S02]  /*58e0*/  USHF.R.U32.HI UR7, URZ, UR57, UR4 ;  /* 0x00000039ff077299 */ /* 0x000fe40008011604 */
[----:B------:R-:W-:Y:S02]  /*58f0*/  USEL UR4, UR62, UR5, !UP0 ;  /* 0x000000053e047287 */ /* 0x000fe4000c000000 */
[----:B------:R-:W-:Y:S01]  /*5900*/  USEL UR7, UR63, UR7, !UP1 ;  /* 0x000000073f077287 */ /* 0x000fe2000c800000 */
[----:B------:R-:W-:Y:S01]  /*5910*/  UMOV UR5, UR9 ;  /* 0x0000000900057c82 */ /* 0x000fe20008000000 */
[----:B------:R-:W-:Y:S02]  /*5920*/  UIMAD.WIDE.U32 UR8, UR4, UR40, URZ ;  /* 0x00000028040872a5 */ /* 0x000fe4000f8e00ff */
[----:B------:R-:W-:Y:S03]  /*5930*/  USHF.R.U32.HI UR6, URZ, UR12, UR5 ;  /* 0x0000000cff067299 */ /* 0x000fe60008011605 */
[----:B------:R-:W-:Y:S01]  /*5940*/  UMOV UR5, UR11 ;  /* 0x0000000b00057c82 */ /* 0x000fe20008000000 */
[----:B------:R-:W-:Y:S02]  /*5950*/  UIMAD.WIDE.U32 UR10, UR7, UR40, URZ ;  /* 0x00000028070a72a5 */ /* 0x000fe4000f8e00ff */
[----:B------:R-:W-:Y:S02]  /*5960*/  USHF.R.U32.HI UR12, URZ, UR57, UR5 ;  /* 0x00000039ff0c7299 */ /* 0x000fe40008011605 */
[----:B------:R-:W-:Y:S01]  /*5970*/  USEL UR6, UR37, UR6, !UP0 ;  /* 0x0000000625067287 */ /* 0x000fe2000c000000 */
[----:B------:R-:W-:Y:S02]  /*5980*/  UMOV UR5, UR9 ;  /* 0x0000000900057c82 */ /* 0x000fe40008000000 */
[----:B------:R-:W-:Y:S01]  /*5990*/  UMOV UR10, UR11 ;  /* 0x0000000b000a7c82 */ /* 0x000fe20008000000 */
[----:B------:R-:W-:Y:S02]  /*59a0*/  @UP2 USHF.R.U32.HI UR4, URZ, UR41, UR5 ;  /* 0x00000029ff042299 */ /* 0x000fe40008011605 */
[----:B------:R-:W-:Y:S02]  /*59b0*/  @UP2 USHF.R.U32.HI UR7, URZ, UR41, UR10 ;  /* 0x00000029ff072299 */ /* 0x000fe4000801160a */
[----:B------:R-:W-:Y:S02]  /*59c0*/  UIMAD UR4, UR42, UR4, URZ ;  /* 0x000000042a0472a4 */ /* 0x000fe4000f8e02ff */
[----:B------:R-:W-:Y:S02]  /*59d0*/  UIMAD.WIDE.U32 UR10, UR6, UR40, URZ ;  /* 0x00000028060a72a5 */ /* 0x000fe4000f8e00ff */
[----:B------:R-:W-:Y:S02]  /*59e0*/  USEL UR5, UR38, UR12, !UP1 ;  /* 0x0000000c26057287 */ /* 0x000fe4000c800000 */
[----:B------:R-:W-:Y:S02]  /*59f0*/  UIMAD UR8, UR42, UR7, URZ ;  /* 0x000000072a0872a4 */ /* 0x000fe4000f8e02ff */
[----:B------:R-:W-:Y:S03]  /*5a00*/  UISETP.GE.AND UP0, UPT, UR6, UR4, UPT ;  /* 0x000000040600728c */ /* 0x000fe6000bf06270 */
[----:B------:R-:W-:Y:S01]  /*5a10*/  UMOV UR4, UR11 ;  /* 0x0000000b00047c82 */ /* 0x000fe20008000000 */
[----:B------:R-:W-:Y:S02]  /*5a20*/  UISETP.GE.OR UP0, UPT, UR5, UR8, UP0 ;  /* 0x000000080500728c */ /* 0x000fe40008706670 */
[----:B------:R-:W-:Y:S02]  /*5a30*/  USHF.R.U32.HI UR4, URZ, UR41, UR4 ;  /* 0x00000029ff047299 */ /* 0x000fe40008011604 */
[----:B------:R-:W-:Y:S02]  /*5a40*/  UIMAD.WIDE.U32 UR8, UR5, UR40, URZ ;  /* 0x00000028050872a5 */ /* 0x000fe4000f8e00ff */
[----:B------:R-:W-:Y:S02]  /*5a50*/  USEL UR11, UR6, UR4, !UP2 ;  /* 0x00000004060b7287 */ /* 0x000fe4000d000000 */
[----:B------:R-:W-:Y:S02]  /*5a60*/  UIADD3 UR8, UPT, UPT, -UR5, URZ, URZ ;  /* 0x000000ff05087290 */ /* 0x000fe4000fffe1ff */
[----:B------:R-:W-:Y:S01]  /*5a70*/  UIADD3 UR10, UPT, UPT, -UR11, URZ, URZ ;  /* 0x000000ff0b0a7290 */ /* 0x000fe2000fffe1ff */
[----:B------:R-:W-:Y:S01]  /*5a80*/  @!UP0 UMOV UR4, UR9 ;  /* 0x0000000900048c82 */ /* 0x000fe20008000000 */
[----:B------:R-:W-:Y:S02]  /*5a90*/  UIADD3 UR9, UPT, UPT, -UR6, URZ, URZ ;  /* 0x000000ff06097290 */ /* 0x000fe4000fffe1ff */
[----:B------:R-:W-:Y:S02]  /*5aa0*/  @!UP0 USHF.R.U32.HI UR4, URZ, UR41, UR4 ;  /* 0x00000029ff048299 */ /* 0x000fe40008011604 */
[----:B------:R-:W-:Y:S02]  /*5ab0*/  UIMAD UR10, UR42, UR10, UR6 ;  /* 0x0000000a2a0a72a4 */ /* 0x000fe4000f8e0206 */
[----:B------:R-:W-:Y:S04]  /*5ac0*/  @!UP0 USEL UR4, UR5, UR4, !UP2 ;  /* 0x0000000405048287 */ /* 0x000fe8000d000000 */
[----:B------:R-:W-:Y:S02]  /*5ad0*/  @!UP0 UIMAD UR10, UR7, UR10, UR4 ;  /* 0x0000000a070a82a4 */ /* 0x000fe4000f8e0204 */
[----:B------:R-:W-:Y:S02]  /*5ae0*/  @!UP0 UIADD3 UR11, UPT, UPT, UR11, -UR4, URZ ;  /* 0x800000040b0b8290 */ /* 0x000fe4000fffe0ff */
[----:B------:R-:W-:Y:S02]  /*5af0*/  UIMAD UR7, UR43, UR8, UR38 ;  /* 0x000000082b0772a4 */ /* 0x000fe4000f8e0226 */
[----:B------:R-:W-:Y:S02]  /*5b00*/  @!UP0 UIMAD UR6, UR11, UR42, UR5 ;  /* 0x0000002a0b0682a4 */ /* 0x000fe4000f8e0205 */
[----:B------:R-:W-:Y:S01]  /*5b10*/  UIMAD UR4, UR58, UR9, UR37 ;  /* 0x000000093a0472a4 */ /* 0x000fe2000f8e0225 */
[----:B------:R-:W-:Y:S02]  /*5b20*/  @!UP0 UMOV UR5, UR10 ;  /* 0x0000000a00058c82 */ /* 0x000fe40008000000 */
[----:B------:R-:W-:Y:S02]  /*5b30*/  UIMAD UR38, UR5, UR43, UR7 ;  /* 0x0000002b052672a4 */ /* 0x000fe4000f8e0207 */
[----:B------:R-:W-:Y:S11]  /*5b40*/  UIMAD UR37, UR6, UR58, UR4 ;  /* 0x0000003a062572a4 */ /* 0x000ff6000f8e0204 */
[----:B------:R-:W-:Y:S01]  /*5b50*/  @!UPT UIADD3 URZ, UPT, UPT, URZ, URZ, URZ ;  /* 0x000000fffffff290 */ /* 0x000fe2000fffe0ff */
.L_x_90:
[----:B------:R-:W-:Y:S01]  /*5b60*/  UISETP.NE.AND UP0, UPT, UR39, 0x1, UPT ;  /* 0x000000012700788c */ /* 0x000fe2000bf05270 */
[----:B------:R-:W-:Y:S01]  /*5b70*/  R2UR UR11, R68 ;  /* 0x00000000440b72ca */ /* 0x000fe200000e0000 */
[----:B------:R-:W-:Y:S01]  /*5b80*/  USHF.L.U32 UR50, UR25, 0x6, URZ ;  /* 0x0000000619327899 */ /* 0x000fe200080006ff */
[----:B------:R-:W-:Y:S01]  /*5b90*/  IADD3 R59, PT, PT, R59, 0x1, RZ ;  /* 0x000000013b3b7810 */ /* 0x000fe20007ffe0ff */
[----:B------:R-:W-:Y:S07]  /*5ba0*/  USHF.L.U32 UR49, UR26, 0x6, URZ ;  /* 0x000000061a317899 */ /* 0x000fee00080006ff */
[----:B------:R-:W1:Y:S01]  /*5bb0*/  @!UP0 LDCU.128 UR12, c[0x0][0xb10] ;  /* 0x00016200ff0c87ac */ /* 0x000e620008000c00 */
[----:B------:R-:W2:Y:S01]  /*5bc0*/  @!UP0 LDCU UR5, c[0x0][0xb0c] ;  /* 0x00016180ff0587ac */ /* 0x000ea20008000800 */
[----:B------:R-:W3:Y:S01]  /*5bd0*/  @!UP0 LDCU UR10, c[0x0][0xb20] ;  /* 0x00016400ff0a87ac */ /* 0x000ee20008000800 */
[----:B-1----:R-:W-:Y:S02]  /*5be0*/  UIMAD.WIDE.U32 UR8, UR38, UR12, URZ ;  /* 0x0000000c260872a5 */ /* 0x002fe4000f8e00ff */
[----:B------:R-:W-:Y:S02]  /*5bf0*/  UIMAD.WIDE.U32 UR6, UR37, UR15, URZ ;  /* 0x0000000f250672a5 */ /* 0x000fe4000f8e00ff */
[----:B------:R-:W-:Y:S03]  /*5c00*/  @!UP0 UISETP.NE.AND UP1, UPT, UR14, 0x1, UPT ;  /* 0x000000010e00888c */ /* 0x000fe6000bf25270 */
[----:B------:R-:W-:Y:S01]  /*5c10*/  @!UP0 UMOV UR4, UR9 ;  /* 0x0000000900048c82 */ /* 0x000fe20008000000 */
[----:B--2---:R-:W-:Y:S02]  /*5c20*/  @!UP0 UISETP.NE.AND UP2, UPT, UR5, 0x1, UPT ;  /* 0x000000010500888c */ /* 0x004fe4000bf45270 */
[----:B------:R-:W-:Y:S01]  /*5c30*/  @!UP0 USHF.R.U32.HI UR4, URZ, UR13, UR4 ;  /* 0x0000000dff048299 */ /* 0x000fe20008011604 */
[----:B------:R-:W-:Y:S02]  /*5c40*/  @!UP0 UMOV UR6, UR7 ;  /* 0x0000000700068c82 */ /* 0x000fe40008000000 */
[----:B---3--:R-:W-:Y:S02]  /*5c50*/  @!UP0 USHF.R.U32.HI UR6, URZ, UR10, UR6 ;  /* 0x0000000aff068299 */ /* 0x008fe40008011606 */
[----:B------:R-:W-:Y:S02]  /*5c60*/  @!UP0 USEL UR7, UR38, UR4, !UP2 ;  /* 0x0000000426078287 */ /* 0x000fe4000d000000 */
[----:B------:R-:W-:Y:S04]  /*5c70*/  @!UP0 USEL UR6, UR37, UR6, !UP1 ;  /* 0x0000000625068287 */ /* 0x000fe8000c800000 */
[----:B------:R-:W-:Y:S02]  /*5c80*/  @!UP0 UIADD3 UR4, UPT, UPT, -UR7, UR6, URZ ;  /* 0x0000000607048290 */ /* 0x000fe4000fffe1ff */
[----:B------:R-:W-:Y:S02]  /*5c90*/  @!UP0 UIADD3 UR6, UPT, UPT, UR7, -UR6, URZ ;  /* 0x8000000607068290 */ /* 0x000fe4000fffe0ff */
[----:B------:R-:W-:Y:S02]  /*5ca0*/  @!UP0 UIMAD UR38, UR4, UR5, UR38 ;  /* 0x00000005042682a4 */ /* 0x000fe4000f8e0226 */
[----:B------:R-:W-:Y:S02]  /*5cb0*/  @!UP0 UIMAD UR37, UR6, UR14, UR37 ;  /* 0x0000000e062582a4 */ /* 0x000fe4000f8e0225 */
[----:B------:R-:W-:Y:S09]  /*5cc0*/  ULOP3.LUT UP0, URZ, UR11, 0x3f0, URZ, 0xc0, !UPT ;  /* 0x000003f00bff7892 */ /* 0x000ff2000f80c0ff */
[----:B------:R-:W-:Y:S05]  /*5cd0*/  BRA.U !UP0, `(.L_x_91) ;  /* 0x00000001087c7547 */ /* 0x000fea000b800000 */
[----:B------:R-:W1:Y:S01]  /*5ce0*/  LDCU.64 UR8, c[0x4][0x80] ;  /* 0x01001000ff0877ac */ /* 0x000e620008000a00 */
[----:B------:R-:W-:Y:S01]  /*5cf0*/  MOV R2, 0x0 ;  /* 0x0000000000027802 */ /* 0x000fe20000000f00 */
[----:B------:R-:W-:Y:S02]  /*5d00*/  HFMA2 R12, -RZ, RZ, 0, 5.9604644775390625e-08 ;  /* 0x00000001ff0c7431 */ /* 0x000fe400000001ff */
[----:B------:R-:W-:Y:S01]  /*5d10*/  IMAD.MOV.U32 R8, RZ, RZ, 0x70 ;  /* 0x00000070ff087424 */ /* 0x000fe200078e00ff */
[----:B------:R2:W3:Y:S01]  /*5d20*/  LDC.64 R14, c[0x4][R2] ;  /* 0x01000000020e7b82 */ /* 0x0004e20000000a00 */
[----:B------:R-:W4:Y:S01]  /*5d30*/  LDCU.64 UR6, c[0x4][0x88] ;  /* 0x01001100ff0677ac */ /* 0x000f220008000a00 */
[----:B------:R-:W-:Y:S01]  /*5d40*/  IMAD.MOV.U32 R13, RZ, RZ, RZ ;  /* 0x000000ffff0d7224 */ /* 0x000fe200078e00ff */
[----:B------:R-:W2:Y:S01]  /*5d50*/  LDCU.64 UR4, c[0x4][0x8] ;  /* 0x01000100ff0477ac */ /* 0x000ea20008000a00 */
[----:B-1----:R-:W-:Y:S01]  /*5d60*/  MOV R5, UR9 ;  /* 0x0000000900057c02 */ /* 0x002fe20008000f00 */
[----:B------:R-:W-:Y:S01]  /*5d70*/  IMAD.U32 R4, RZ, RZ, UR8 ;  /* 0x00000008ff047e24 */ /* 0x000fe2000f8e00ff */
[----:B----4-:R-:W-:Y:S01]  /*5d80*/  MOV R7, UR7 ;  /* 0x0000000700077c02 */ /* 0x010fe20008000f00 */
[----:B------:R-:W-:Y:S01]  /*5d90*/  IMAD.U32 R6, RZ, RZ, UR6 ;  /* 0x00000006ff067e24 */ /* 0x000fe2000f8e00ff */
[----:B--2---:R-:W-:Y:S01]  /*5da0*/  MOV R11, UR5 ;  /* 0x00000005000b7c02 */ /* 0x004fe20008000f00 */
[----:B------:R-:W-:Y:S02]  /*5db0*/  IMAD.U32 R10, RZ, RZ, UR4 ;  /* 0x00000004ff0a7e24 */ /* 0x000fe4000f8e00ff */
[----:B------:R-:W-:Y:S07]  /*5dc0*/  LEPC R20, `(.L_x_92) ;  /* 0x000000001014794e */ /* 0x000fee0000000000 */
[----:B---3-5:R-:W-:Y:S05]  /*5dd0*/  CALL.ABS.NOINC R14 ;  /* 0x000000000e007343 */ /* 0x028fea0003c00000 */
.L_x_92:
[----:B------:R-:W1:Y:S01]  /*5de0*/  LDCU.64 UR8, c[0x4][0x80] ;  /* 0x01001000ff0877ac */ /* 0x000e620008000a00 */
[----:B------:R-:W2:Y:S01]  /*5df0*/  LDC.64 R2, c[0x4][R2] ;  /* 0x0100000002027b82 */ /* 0x000ea20000000a00 */
[----:B------:R-:W-:Y:S02]  /*5e00*/  HFMA2 R12, -RZ, RZ, 0, 5.9604644775390625e-08 ;  /* 0x00000001ff0c7431 */ /* 0x000fe400000001ff */
[----:B------:R-:W-:Y:S02]  /*5e10*/  IMAD.MOV.U32 R8, RZ, RZ, 0x70 ;  /* 0x00000070ff087424 */ /* 0x000fe400078e00ff */
[----:B------:R-:W-:Y:S01]  /*5e20*/  IMAD.MOV.U32 R13, RZ, RZ, RZ ;  /* 0x000000ffff0d7224 */ /* 0x000fe200078e00ff */
[----:B------:R-:W3:Y:S01]  /*5e30*/  LDCU.64 UR6, c[0x4][0x88] ;  /* 0x01001100ff0677ac */ /* 0x000ee20008000a00 */
[----:B------:R-:W4:Y:S01]  /*5e40*/  LDCU.64 UR4, c[0x4][0x8] ;  /* 0x01000100ff0477ac */ /* 0x000f220008000a00 */
[----:B-1----:R-:W-:Y:S02]  /*5e50*/  MOV R4, UR8 ;  /* 0x0000000800047c02 */ /* 0x002fe40008000f00 */
[----:B------:R-:W-:Y:S02]  /*5e60*/  MOV R5, UR9 ;  /* 0x0000000900057c02 */ /* 0x000fe40008000f00 */
[----:B---3--:R-:W-:Y:S01]  /*5e70*/  MOV R7, UR7 ;  /* 0x0000000700077c02 */ /* 0x008fe20008000f00 */
[----:B------:R-:W-:Y:S01]  /*5e80*/  IMAD.U32 R6, RZ, RZ, UR6 ;  /* 0x00000006ff067e24 */ /* 0x000fe2000f8e00ff */
[----:B----4-:R-:W-:Y:S01]  /*5e90*/  MOV R11, UR5 ;  /* 0x00000005000b7c02 */ /* 0x010fe20008000f00 */
[----:B------:R-:W-:Y:S02]  /*5ea0*/  IMAD.U32 R10, RZ, RZ, UR4 ;  /* 0x00000004ff0a7e24 */ /* 0x000fe4000f8e00ff */
[----:B------:R-:W-:Y:S07]  /*5eb0*/  LEPC R20, `(.L_x_91) ;  /* 0x000000001014794e */ /* 0x000fee0000000000 */
[----:B--2---:R-:W-:Y:S05]  /*5ec0*/  CALL.ABS.NOINC R2 ;  /* 0x0000000002007343 */ /* 0x004fea0003c00000 */
.L_x_91:
[----:B------:R-:W-:Y:S02]  /*5ed0*/  R2UR UR6, R57 ;  /* 0x00000000390672ca */ /* 0x000fe400000e0000 */
[----:B------:R-:W-:Y:S02]  /*5ee0*/  R2UR UR5, R66 ;  /* 0x00000000420572ca */ /* 0x000fe400000e0000 */
[----:B------:R-:W-:Y:S02]  /*5ef0*/  R2UR UR4, R65 ;  /* 0x00000000410472ca */ /* 0x000fe400000e0000 */
[----:B------:R-:W-:Y:S02]  /*5f00*/  ISETP.NE.U32.AND P4, PT, R50, RZ, PT ;  /* 0x000000ff3200720c */ /* 0x000fe40003f85070 */
[----:B------:R-:W-:Y:S02]  /*5f10*/  ISETP.NE.U32.AND P2, PT, RZ, UR60, PT ;  /* 0x0000003cff007c0c */ /* 0x000fe4000bf45070 */
[----:B------:R-:W-:Y:S02]  /*5f20*/  ISETP.NE.AND.EX P4, PT, R51, RZ, PT, P4 ;  /* 0x000000ff3300720c */ /* 0x000fe40003f85340 */
[----:B------:R-:W-:Y:S01]  /*5f30*/  ISETP.NE.AND.EX P2, PT, RZ, UR61, PT, P2 ;  /* 0x0000003dff007c0c */ /* 0x000fe2000bf45320 */
[----:B------:R-:W-:Y:S02]  /*5f40*/  UISETP.NE.AND UP2, UPT, UR6, URZ, UPT ;  /* 0x000000ff0600728c */ /* 0x000fe4000bf45270 */
[----:B------:R-:W-:Y:S04]  /*5f50*/  UISETP.NE.U32.AND UP0, UPT, UR5, URZ, UPT ;  /* 0x000000ff0500728c */ /* 0x000fe8000bf05070 */
[----:B------:R-:W-:Y:S01]  /*5f60*/  UISETP.NE.AND.EX UP1, UPT, UR4, URZ, UPT, UP0 ;  /* 0x000000ff0400728c */ /* 0x000fe2000bf25300 */
[----:B------:R-:W-:Y:S01]  /*5f70*/  PLOP3.LUT P1, PT, PT, PT, UP2, 0x80, 0x8 ;  /* 0x000000000008781c */ /* 0x000fe20003f2f028 */
[----:B------:R-:W-:Y:S03]  /*5f80*/  UPLOP3.LUT UP0, UPT, UPT, UPT, UPT, 0x40, 0x4 ;  /* 0x000000000004789c */ /* 0x000fe60003f0e870 */
[----:B------:R-:W-:Y:S06]  /*5f90*/  @UP2 UPLOP3.LUT UP0, UPT, UPT, UPT, UP1, 0x80, 0x8 ;  /* 0x000000000008289c */ /* 0x000fec0003f0f010 */
[----:B------:R-:W-:Y:S01]  /*5fa0*/  PLOP3.LUT P0, PT, PT, PT, UP0, 0x80, 0x8 ;  /* 0x000000000008781c */ /* 0x000fe20003f0f008 */
[----:B------:R-:W-:Y:S01]  /*5fb0*/  @!UPT UIADD3 URZ, UPT, UPT, URZ, URZ, URZ ;  /* 0x000000fffffff290 */ /* 0x000fe2000fffe0ff */
[----:B------:R-:W-:Y:S11]  /*5fc0*/  BRA.U !UP1, `(.L_x_93) ;  /* 0x0000000109407547 */ /* 0x000ff6000b800000 */
[----:B------:R-:W-:Y:S01]  /*5fd0*/  UISETP.NE.U32.AND UP0, UPT, UR60, URZ, UPT ;  /* 0x000000ff3c00728c */ /* 0x000fe2000bf05070 */
[----:B------:R-:W-:Y:S01]  /*5fe0*/  R2UR UR6, R66 ;  /* 0x00000000420672ca */ /* 0x000fe200000e0000 */
[----:B------:R-:W1:Y:S01]  /*5ff0*/  LDCU.64 UR8, c[0x0][0x358] ;  /* 0x00006b00ff0877ac */ /* 0x000e620008000a00 */
[----:B------:R-:W-:Y:S02]  /*6000*/  HFMA2 R53, -RZ, RZ, 0, 5.9604644775390625e-08 ;  /* 0x00000001ff357431 */ /* 0x000fe400000001ff */
[----:B------:R-:W-:Y:S01]  /*6010*/  IMAD.MOV.U32 R0, RZ, RZ, 0x1 ;  /* 0x00000001ff007424 */ /* 0x000fe200078e00ff */
[----:B------:R-:W-:Y:S06]  /*6020*/  UISETP.NE.AND.EX UP0, UPT, UR61, URZ, UPT, UP0 ;  /* 0x000000ff3d00728c */ /* 0x000fec000bf05300 */
[----:B------:R-:W-:Y:S05]  /*6030*/  PLOP3.LUT P3, PT, PT, PT, UP0, 0x80, 0x8 ;  /* 0x000000000008781c */ /* 0x000fea0003f6f008 */
[----:B------:R-:W2:Y:S01]  /*6040*/  @UP0 LDCU.64 UR4, c[0x0][0x888] ;  /* 0x00011100ff0407ac */ /* 0x000ea20008000a00 */
[----:B------:R-:W-:Y:S07]  /*6050*/  @UP0 UIMAD UR6, UR36, UR6, URZ ;  /* 0x00000006240602a4 */ /* 0x000fee000f8e02ff */
[----:B------:R-:W-:Y:S01]  /*6060*/  @!P3 PRMT R53, R0, 0x7610, R53 ;  /* 0x000076100035b816 */ /* 0x000fe20000000035 */
[----:B--2---:R-:W-:Y:S06]  /*6070*/  @UP0 UIMAD.WIDE UR4, UR6, 0x4, UR4 ;  /* 0x00000004060408a5 */ /* 0x004fec000f8e0204 */
[----:B-----5:R-:W-:Y:S02]  /*6080*/  IMAD.U32 R26, RZ, RZ, UR4 ;  /* 0x00000004ff1a7e24 */ /* 0x020fe4000f8e00ff */
[----:B------:R-:W-:Y:S03]  /*6090*/  IMAD.U32 R27, RZ, RZ, UR5 ;  /* 0x00000005ff1b7e24 */ /* 0x000fe6000f8e00ff */
[----:B------:R-:W2:Y:S02]  /*60a0*/  @!UP0 LDCU UR4, c[0x0][0x880] ;  /* 0x00011000ff0487ac */ /* 0x000ea40008000800 */
[----:B-1----:R1:W5:Y:S02]  /*60b0*/  @P3 LDG.E R26, desc[UR8][R26.64] ;  /* 0x000000081a1a3981 */ /* 0x002364000c1e1900 */
[----:B-12---:R-:W-:Y:S02]  /*60c0*/  @!P3 MOV R26, UR4 ;  /* 0x00000004001abc02 */ /* 0x006fe40008000f00 */
.L_x_93:
[----:B------:R-:W-:Y:S05]  /*60d0*/  @!P4 BRA `(.L_x_94) ;  /* 0x000000000024c947 */ /* 0x000fea0003800000 */
[----:B------:R-:W-:Y:S01]  /*60e0*/  ISETP.NE.U32.AND P3, PT, R48, RZ, PT ;  /* 0x000000ff3000720c */ /* 0x000fe20003f65070 */
[----:B------:R-:W1:Y:S03]  /*60f0*/  LDCU.64 UR4, c[0x0][0x358] ;  /* 0x00006b00ff0477ac */ /* 0x000e660008000a00 */
[----:B------:R-:W-:Y:S11]  /*6100*/  ISETP.NE.AND.EX P3, PT, R49, RZ, PT, P3 ;  /* 0x000000ff3100720c */ /* 0x000ff60003f65330 */
[----:B------:R-:W-:Y:S02]  /*6110*/  @!UPT UIADD3 URZ, UPT, UPT, URZ, URZ, URZ ;  /* 0x000000fffffff290 */ /* 0x000fe4000fffe0ff */
[----:B------:R-:W2:Y:S01]  /*6120*/  @P3 LDC.64 R2, c[0x0][0x8a8] ;  /* 0x00022a00ff023b82 */ /* 0x000ea20000000a00 */
[----:B------:R-:W-:Y:S04]  /*6130*/  @P3 IMAD R0, R50, UR36, RZ ;  /* 0x0000002432003c24 */ /* 0x000fe8000f8e02ff */
[----:B--2---:R-:W-:Y:S05]  /*6140*/  @P3 IMAD.WIDE R2, R0, 0x4, R2 ;  /* 0x0000000400023825 */ /* 0x004fea00078e0202 */
[----:B-1---5:R1:W5:Y:S02]  /*6150*/  @P3 LDG.E R24, desc[UR4][R2.64] ;  /* 0x0000000402183981 */ /* 0x022364000c1e1900 */
[----:B-1----:R-:W2:Y:S02]  /*6160*/  @!P3 LDC R24, c[0x0][0x8a0] ;  /* 0x00022800ff18bb82 */ /* 0x002ea40000000800 */
.L_x_94:
[----:B-----5:R-:W-:Y:S01]  /*6170*/  FSETP.NEU.AND P3, PT, R26, RZ, PT ;  /* 0x000000ff1a00720b */ /* 0x020fe20003f6d000 */
[----:B------:R-:W-:Y:S01]  /*6180*/  IMAD.U32 R2, RZ, RZ, UR46 ;  /* 0x0000002eff027e24 */ /* 0x000fe2000f8e00ff */
[----:B------:R-:W-:Y:S01]  /*6190*/  SEL R5, RZ, 0xffffffff, P2 ;  /* 0xffffffffff057807 */ /* 0x000fe20001000000 */
[----:B------:R-:W-:Y:S01]  /*61a0*/  ULOP3.LUT UR4, UR55, 0x1, URZ, 0x3c, !UPT ;  /* 0x0000000137047892 */ /* 0x000fe2000f8e3cff */
[----:B------:R-:W-:Y:S01]  /*61b0*/  @P1 LOP3.LUT P2, RZ, R53, 0xff, RZ, 0xc0, !PT ;  /* 0x000000ff35ff1812 */ /* 0x000fe2000784c0ff */
[----:B------:R-:W-:Y:S01]  /*61c0*/  BSSY B1, `(.L_x_95) ;  /* 0x000004b000017945 */ /* 0x000fe20003800000 */
[----:B------:R-:W-:Y:S01]  /*61d0*/  @P1 SEL R0, RZ, 0xffffffff, P3 ;  /* 0xffffffffff001807 */ /* 0x000fe20001800000 */
[----:B------:R-:W-:Y:S01]  /*61e0*/  IMAD.MOV.U32 R76, RZ, RZ, 0x1 ;  /* 0x00000001ff4c7424 */ /* 0x000fe200078e00ff */
[----:B------:R-:W-:Y:S01]  /*61f0*/  LEA R2, R2, UR44, 0x3 ;  /* 0x0000002c02027c11 */ /* 0x000fe2000f8e18ff */
[----:B------:R-:W-:Y:S01]  /*6200*/  IMAD.U32 R74, RZ, RZ, UR4 ;  /* 0x00000004ff4a7e24 */ /* 0x000fe2000f8e00ff */
[----:B------:R-:W-:Y:S01]  /*6210*/  @P0 SEL R0, R5, R0, !P2 ;  /* 0x0000000005000207 */ /* 0x000fe20005000000 */
[----:B------:R-:W-:Y:S01]  /*6220*/  IMAD.U32 R75, RZ, RZ, UR46 ;  /* 0x0000002eff4b7e24 */ /* 0x000fe2000f8e00ff */
[----:B------:R-:W-:Y:S02]  /*6230*/  LEA R71, R22, UR44, 0x3 ;  /* 0x0000002c16477c11 */ /* 0x000fe4000f8e18ff */
[----:B------:R-:W-:Y:S02]  /*6240*/  CS2R R38, SRZ ;  /* 0x0000000000267805 */ /* 0x000fe4000001ff00 */
[----:B------:R-:W-:Y:S02]  /*6250*/  @P1 LOP3.LUT R0, R0, 0x1, RZ, 0xc0, !PT ;  /* 0x0000000100001812 */ /* 0x000fe400078ec0ff */
[----:B------:R-:W-:Y:S02]  /*6260*/  CS2R R36, SRZ ;  /* 0x0000000000247805 */ /* 0x000fe4000001ff00 */
[----:B------:R-:W-:Y:S02]  /*6270*/  SHF.L.U32 R3, R61, 0x1f, RZ ;  /* 0x0000001f3d037819 */ /* 0x000fe400000006ff */
[----:B------:R-:W-:Y:S02]  /*6280*/  CS2R R34, SRZ ;  /* 0x0000000000227805 */ /* 0x000fe4000001ff00 */
[----:B------:R-:W-:Y:S02]  /*6290*/  ISETP.NE.U32.OR P5, PT, R0, 0x1, !P1 ;  /* 0x000000010000780c */ /* 0x000fe40004fa5470 */
[----:B------:R-:W-:Y:S02]  /*62a0*/  CS2R R32, SRZ ;  /* 0x0000000000207805 */ /* 0x000fe4000001ff00 */
[----:B------:R-:W-:Y:S02]  /*62b0*/  PLOP3.LUT P2, PT, PT, PT, UP1, 0x80, 0x8 ;  /* 0x000000000008781c */ /* 0x000fe40003f4f018 */
[----:B------:R-:W-:Y:S02]  /*62c0*/  CS2R R42, SRZ ;  /* 0x00000000002a7805 */ /* 0x000fe4000001ff00 */
[----:B------:R-:W-:Y:S02]  /*62d0*/  LEA.HI R25, R22, R22, RZ, 0x1 ;  /* 0x0000001616197211 */ /* 0x000fe400078f08ff */
[----:B------:R-:W-:Y:S02]  /*62e0*/  CS2R R40, SRZ ;  /* 0x0000000000287805 */ /* 0x000fe4000001ff00 */
[----:B------:R-:W-:Y:S02]  /*62f0*/  LOP3.LUT P4, R58, R53, 0xff, RZ, 0xc0, !PT ;  /* 0x000000ff353a7812 */ /* 0x000fe4000788c0ff */
[----:B------:R-:W-:Y:S02]  /*6300*/  CS2R R46, SRZ ;  /* 0x00000000002e7805 */ /* 0x000fe4000001ff00 */
[----:B------:R-:W-:Y:S02]  /*6310*/  SEL R4, RZ, 0xffffffff, P3 ;  /* 0xffffffffff047807 */ /* 0x000fe40001800000 */
[----:B------:R-:W-:Y:S02]  /*6320*/  CS2R R44, SRZ ;  /* 0x00000000002c7805 */ /* 0x000fe4000001ff00 */
[----:B------:R-:W-:Y:S02]  /*6330*/  P2R R70, PR, RZ, 0x20 ;  /* 0x00000020ff467803 */ /* 0x000fe40000000000 */
[----:B------:R-:W-:Y:S02]  /*6340*/  @P5 SHF.L.U32 R0, R74, 0x1f, RZ ;  /* 0x0000001f4a005819 */ /* 0x000fe400000006ff */
[----:B------:R-:W-:Y:S02]  /*6350*/  @P2 SEL R4, R5, R4, !P4 ;  /* 0x0000000405042207 */ /* 0x000fe40006000000 */
[----:B------:R1:W3:Y:S02]  /*6360*/  @P5 SYNCS.PHASECHK.TRANS64.TRYWAIT P1, [R2+URZ+0x60], R0 ;  /* 0x00006000020055a7 */ /* 0x0002e400080211ff */
[----:B------:R-:W-:Y:S04]  /*6370*/  LOP3.LUT R4, R4, 0x1, RZ, 0xc0, !PT ;  /* 0x0000000104047812 */ /* 0x000fe800078ec0ff */
[----:B------:R-:W-:Y:S04]  /*6380*/  ISETP.NE.U32.AND P2, PT, R4, 0x1, PT ;  /* 0x000000010400780c */ /* 0x000fe80003f45070 */
[----:B------:R-:W-:Y:S01]  /*6390*/  P2R R77, PR, RZ, 0x4 ;  /* 0x00000004ff4d7803 */ /* 0x000fe20000000000 */
[----:B------:R4:W2:Y:S01]  /*63a0*/  SYNCS.PHASECHK.TRANS64.TRYWAIT P0, [R71+URZ+0xc0], R3 ;  /* 0x0000c003470075a7 */ /* 0x0008a200080011ff */
[C---:B-1----:R-:W-:Y:S01]  /*63b0*/  IMAD.SHL.U32 R0, R25.reuse, 0x20, RZ ;  /* 0x0000002019007824 */ /* 0x042fe200078e00ff */
[----:B------:R-:W-:Y:S04]  /*63c0*/  LOP3.LUT R25, R25, 0xffe, RZ, 0xc0, !PT ;  /* 0x00000ffe19197812 */ /* 0x000fe800078ec0ff */
[----:B------:R-:W-:Y:S01]  /*63d0*/  LOP3.LUT R0, R0, 0xffffffc0, RZ, 0xc0, !PT ;  /* 0xffffffc000007812 */ /* 0x000fe200078ec0ff */
[----:B------:R-:W-:Y:S04]  /*63e0*/  IMAD.IADD R25, R22, 0x1, -R25 ;  /* 0x0000000116197824 */ /* 0x000fe800078e0a19 */
[----:B------:R-:W-:Y:S04]  /*63f0*/  IMAD.IADD R0, R23, 0x1, R0 ;  /* 0x0000000117007824 */ /* 0x000fe800078e0200 */
[----:B------:R-:W-:Y:S01]  /*6400*/  IMAD R25, R25, 0x100000, R0 ;  /* 0x0010000019197824 */ /* 0x000fe200078e0200 */
[----:B---3--:R-:W-:Y:S01]  /*6410*/  @P5 SEL R76, RZ, 0x1, !P1 ;  /* 0x00000001ff4c5807 */ /* 0x008fe20004800000 */
[----:B----4-:R-:W-:Y:S06]  /*6420*/  @!P5 BRA `(.L_x_96) ;  /* 0x000000000090d947 */ /* 0x010fec0003800000 */
[----:B------:R-:W-:Y:S01]  /*6430*/  HFMA2 R43, -RZ, RZ, 0, 0 ;  /* 0x00000000ff2b7431 */ /* 0x000fe200000001ff */
[----:B------:R-:W-:Y:S01]  /*6440*/  ISETP.NE.AND P1, PT, R76, RZ, PT ;  /* 0x000000ff4c00720c */ /* 0x000fe20003f25270 */
[----:B------:R-:W-:Y:S01]  /*6450*/  IMAD.U32 R5, RZ, RZ, UR46 ;  /* 0x0000002eff057e24 */ /* 0x000fe2000f8e00ff */
[----:B------:R-:W-:Y:S11]  /*6460*/  BSSY B0, `(.L_x_97) ;  /* 0x0000005000007945 */ /* 0x000ff60003800000 */
[----:B------:R-:W-:Y:S05]  /*6470*/  @P1 BRA `(.L_x_98) ;  /* 0x00000000000c1947 */ /* 0x000fea0003800000 */
[----:B------:R-:W-:Y:S04]  /*6480*/  SHF.L.U32 R0, R74, 0x1f, RZ ;  /* 0x0000001f4a007819 */ /* 0x000fe800000006ff */
[----:B------:R-:W1:Y:S02]  /*6490*/  SYNCS.PHASECHK.TRANS64.TRYWAIT P1, [R2+URZ+0x60], R0 ;  /* 0x00006000020075a7 */ /* 0x000e6400080211ff */
[----:B-1----:R-:W-:Y:S05]  /*64a0*/  @!P1 BRA `(.L_x_99) ;  /* 0x0000002000809947 */ /* 0x002fea0003800000 */
.L_x_98:
[----:B------:R-:W-:Y:S05]  /*64b0*/  BSYNC B0 ;  /* 0x0000000000007941 */ /* 0x000fea0003800000 */
.L_x_97:
[----:B------:R-:W-:Y:S01]  /*64c0*/  ISETP.NE.AND P1, PT, R77, RZ, PT ;  /* 0x000000ff4d00720c */ /* 0x000fe20003f25270 */
[----:B------:R-:W-:Y:S01]  /*64d0*/  IMAD.MOV.U32 R42, RZ, RZ, RZ ;  /* 0x000000ffff2a7224 */ /* 0x000fe200078e00ff */
[----:B------:R-:W-:Y:S02]  /*64e0*/  CS2R R40, SRZ ;  /* 0x0000000000287805 */ /* 0x000fe4000001ff00 */
[----:B------:R-:W-:Y:S02]  /*64f0*/  CS2R R46, SRZ ;  /* 0x00000000002e7805 */ /* 0x000fe4000001ff00 */
[----:B------:R-:W-:Y:S02]  /*6500*/  CS2R R44, SRZ ;  /* 0x00000000002c7805 */ /* 0x000fe4000001ff00 */
[----:B------:R-:W-:Y:S02]  /*6510*/  CS2R R34, SRZ ;  /* 0x0000000000227805 */ /* 0x000fe4000001ff00 */
[----:B------:R-:W-:Y:S02]  /*6520*/  CS2R R32, SRZ ;  /* 0x0000000000207805 */ /* 0x000fe4000001ff00 */
[----:B------:R-:W-:Y:S02]  /*6530*/  CS2R R38, SRZ ;  /* 0x0000000000267805 */ /* 0x000fe4000001ff00 */
[----:B------:R-:W-:Y:S01]  /*6540*/  CS2R R36, SRZ ;  /* 0x0000000000247805 */ /* 0x000fe2000001ff00 */
[----:B------:R-:W-:Y:S01]  /*6550*/  @P1 IMAD R5, R5, 0x800, R52 ;  /* 0x0000080005051824 */ /* 0x000fe200078e0234 */
[----:B------:R-:W-:Y:S05]  /*6560*/  @P1 WARPSYNC.ALL ;  /* 0x0000000000001948 */ /* 0x000fea0003800000 */
[----:B------:R-:W-:Y:S01]  /*6570*/  @P1 LEA R5, R5, UR44, 0x2 ;  /* 0x0000002c05051c11 */ /* 0x000fe2000f8e10ff */
[----:B------:R-:W-:Y:S04]  /*6580*/  UIADD3 UR4, UPT, UPT, UR46, 0x1, URZ ;  /* 0x000000012e047890 */ /* 0x000fe8000fffe0ff */
[----:B------:R3:W4:Y:S01]  /*6590*/  @P1 LDSM.16.M88.4 R44, [R5+0x400] ;  /* 0x00040000052c183b */ /* 0x0007220000000200 */
[----:B------:R-:W-:Y:S01]  /*65a0*/  @P1 VIADD R4, R5, 0x400 ;  /* 0x0000040005041836 */ /* 0x000fe20000000000 */
[----:B------:R-:W-:Y:S01]  /*65b0*/  UISETP.NE.AND UP0, UPT, UR4, 0x3, UPT ;  /* 0x000000030400788c */ /* 0x000fe2000bf05270 */
[C-C-:B-1----:R-:W-:Y:S02]  /*65c0*/  @P1 IMAD R2, R63.reuse, 0x4, R5.reuse ;  /* 0x000000043f021824 */ /* 0x142fe400078e0205 */
[C---:B------:R-:W-:Y:S01]  /*65d0*/  @P1 IMAD R4, R62.reuse, 0x4, R4 ;  /* 0x000000043e041824 */ /* 0x040fe200078e0204 */
[----:B------:R-:W-:Y:S01]  /*65e0*/  USEL UR5, URZ, 0x1, UP0 ;  /* 0x00000001ff057887 */ /* 0x000fe20008000000 */
[----:B------:R-:W-:Y:S01]  /*65f0*/  @P1 IMAD R0, R62, 0x4, R5 ;  /* 0x000000043e001824 */ /* 0x000fe200078e0205 */
[----:B------:R3:W1:Y:S01]  /*6600*/  @P1 LDSM.16.M88.4 R40, [R2+0x400] ;  /* 0x000400000228183b */ /* 0x0006620000000200 */
[----:B------:R-:W-:Y:S01]  /*6610*/  @P1 IMAD R4, R63, 0x4, R4 ;  /* 0x000000043f041824 */ /* 0x000fe200078e0204 */
[----:B------:R-:W-:Y:S02]  /*6620*/  USEL UR4, UR4, URZ, UP0 ;  /* 0x000000ff04047287 */ /* 0x000fe40008000000 */
[----:B------:R3:W1:Y:S01]  /*6630*/  @P1 LDSM.16.M88.4 R32, [R0+0x400] ;  /* 0x000400000020183b */ /* 0x0006620000000200 */
[----:B------:R-:W-:Y:S03]  /*6640*/  LOP3.LUT R74, R74, UR5, RZ, 0x3c, !PT ;  /* 0x000000054a4a7c12 */ /* 0x000fe6000f8e3cff */
[----:B------:R3:W1:Y:S01]  /*6650*/  @P1 LDSM.16.M88.4 R36, [R4] ;  /* 0x000000000424183b */ /* 0x0006620000000200 */
[----:B------:R-:W-:Y:S03]  /*6660*/  IMAD.U32 R75, RZ, RZ, UR4 ;  /* 0x00000004ff4b7e24 */ /* 0x000fe6000f8e00ff */
.L_x_96:
[----:B------:R-:W-:Y:S05]  /*6670*/  BSYNC B1 ;  /* 0x0000000000017941 */ /* 0x000fea0003800000 */
.L_x_95:
[----:B---3--:R-:W-:Y:S04]  /*6680*/  SHF.R.U32.HI R0, RZ, 0x15, R25 ;  /* 0x00000015ff007819 */ /* 0x008fe80000011619 */
[----:B------:R-:W-:Y:S01]  /*6690*/  LOP3.LUT P1, RZ, R0, 0x3, R54, 0x48, !PT ;  /* 0x0000000300ff7812 */ /* 0x000fe20007824836 */
[----:B------:R-:W-:Y:S01]  /*66a0*/  @!UPT UIADD3 URZ, UPT, UPT, URZ, URZ, URZ ;  /* 0x000000fffffff290 */ /* 0x000fe2000fffe0ff */
[----:B--2---:R-:W-:Y:S11]  /*66b0*/  @P0 BRA `(.L_x_100) ;  /* 0x0000000000080947 */ /* 0x004ff60003800000 */
[----:B------:R-:W2:Y:S02]  /*66c0*/  SYNCS.PHASECHK.TRANS64.TRYWAIT P0, [R71+URZ+0xc0], R3 ;  /* 0x0000c003470075a7 */ /* 0x000ea400080011ff */
[----:B--2---:R-:W-:Y:S05]  /*66d0*/  @!P0 BRA `(.L_x_101) ;  /* 0x0000002000088947 */ /* 0x004fea0003800000 */
.L_x_100:
[----:B------:R-:W-:Y:S05]  /*66e0*/  @!P1 BRA `(.L_x_102) ;  /* 0x0000000000409947 */ /* 0x000fea0003800000 */
[----:B------:R-:W3:Y:S01]  /*66f0*/  LDCU.64 UR8, c[0x4][0x70] ;  /* 0x01000e00ff0877ac */ /* 0x000ee20008000a00 */
[----:B--2---:R-:W-:Y:S01]  /*6700*/  MOV R3, 0x0 ;  /* 0x0000000000037802 */ /* 0x004fe20000000f00 */
[----:B------:R-:W-:Y:S02]  /*6710*/  HFMA2 R12, -RZ, RZ, 0, 5.9604644775390625e-08 ;  /* 0x00000001ff0c7431 */ /* 0x000fe400000001ff */
[----:B------:R-:W-:Y:S02]  /*6720*/  IMAD.MOV.U32 R8, RZ, RZ, 0x192 ;  /* 0x00000192ff087424 */ /* 0x000fe400078e00ff */
[----:B------:R-:W-:Y:S01]  /*6730*/  IMAD.MOV.U32 R13, RZ, RZ, RZ ;  /* 0x000000ffff0d7224 */ /* 0x000fe200078e00ff */
[----:B------:R-:W2:Y:S01]  /*6740*/  LDCU.64 UR6, c[0x4][0x78] ;  /* 0x01000f00ff0677ac */ /* 0x000ea20008000a00 */
[----:B------:R-:W1:Y:S01]  /*6750*/  LDC.64 R2, c[0x4][R3] ;  /* 0x0100000003027b82 */ /* 0x000e620000000a00 */
[----:B------:R-:W5:Y:S01]  /*6760*/  LDCU.64 UR4, c[0x4][0x10] ;  /* 0x01000200ff0477ac */ /* 0x000f620008000a00 */
[----:B---3--:R-:W-:Y:S01]  /*6770*/  MOV R5, UR9 ;  /* 0x0000000900057c02 */ /* 0x008fe20008000f00 */
[----:B------:R-:W-:Y:S01]  /*6780*/  IMAD.U32 R4, RZ, RZ, UR8 ;  /* 0x00000008ff047e24 */ /* 0x000fe2000f8e00ff */
[----:B--2---:R-:W-:Y:S01]  /*6790*/  MOV R7, UR7 ;  /* 0x0000000700077c02 */ /* 0x004fe20008000f00 */
[----:B------:R-:W-:Y:S01]  /*67a0*/  IMAD.U32 R6, RZ, RZ, UR6 ;  /* 0x00000006ff067e24 */ /* 0x000fe2000f8e00ff */
[----:B-----5:R-:W-:Y:S01]  /*67b0*/  MOV R11, UR5 ;  /* 0x00000005000b7c02 */ /* 0x020fe20008000f00 */
[----:B------:R-:W-:Y:S02]  /*67c0*/  IMAD.U32 R10, RZ, RZ, UR4 ;  /* 0x00000004ff0a7e24 */ /* 0x000fe4000f8e00ff */
[----:B------:R-:W-:Y:S07]  /*67d0*/  LEPC R20, `(.L_x_102) ;  /* 0x000000001014794e */ /* 0x000fee0000000000 */
[----:B-1--4-:R-:W-:Y:S05]  /*67e0*/  CALL.ABS.NOINC R2 ;  /* 0x0000000002007343 */ /* 0x012fea0003c00000 */
.L_x_102:
[----:B----4-:R-:W-:Y:S01]  /*67f0*/  LOP3.LUT R20, R44, 0xffffe000, RZ, 0xc0, !PT ;  /* 0xffffe0002c147812 */ /* 0x010fe200078ec0ff */
[----:B------:R-:W-:Y:S05]  /*6800*/  WARPSYNC.ALL ;  /* 0x0000000000007948 */ /* 0x000fea0003800000 */
[----:B------:R-:W-:Y:S01]  /*6810*/  R2UR UR4, R25 ;  /* 0x00000000190472ca */ /* 0x000fe200000e0000 */
[----:B------:R-:W-:Y:S01]  /*6820*/  IMAD.SHL.U32 R73, R63, 0x4, RZ ;  /* 0x000000043f497824 */ /* 0x000fe200078e00ff */
[----:B------:R-:W-:Y:S01]  /*6830*/  LOP3.LUT R21, R45, 0xffffe000, RZ, 0xc0, !PT ;  /* 0xffffe0002d157812 */ /* 0x000fe200078ec0ff */
[----:B------:R-:W-:Y:S01]  /*6840*/  IMAD.SHL.U32 R72, R62, 0x4, RZ ;  /* 0x000000043e487824 */ /* 0x000fe200078e00ff */
[----:B------:R-:W-:Y:S01]  /*6850*/  LOP3.LUT R27, R46, 0xffffe000, RZ, 0xc0, !PT ;  /* 0xffffe0002e1b7812 */ /* 0x000fe200078ec0ff */
[----:B------:R-:W-:Y:S01]  /*6860*/  BSSY.RECONVERGENT B0, `(.L_x_103) ;  /* 0x000005a000007945 */ /* 0x000fe20003800200 */
[----:B------:R-:W-:Y:S07]  /*6870*/  ISETP.NE.AND P0, PT, R64, RZ, PT ;  /* 0x000000ff4000720c */ /* 0x000fee0003f05270 */
[----:B------:R-:W3:Y:S02]  /*6880*/  LDTM.16dp128bit.x8 R4, tmem[UR4] ;  /* 0x00000004000479ee */ /* 0x000ee40008180000 */
[C---:B---3--:R-:W-:Y:S01]  /*6890*/  FMUL R0, R24.reuse, R4 ;  /* 0x0000000418007220 */ /* 0x048fe20000400000 */
[C---:B------:R-:W-:Y:S01]  /*68a0*/  FMUL R2, R24.reuse, R5 ;  /* 0x0000000518027220 */ /* 0x040fe20000400000 */
[C---:B--2---:R-:W-:Y:S01]  /*68b0*/  FMUL R3, R24.reuse, R6 ;  /* 0x0000000618037220 */ /* 0x044fe20000400000 */
[----:B------:R-:W-:Y:S01]  /*68c0*/  FMUL R7, R24, R7 ;  /* 0x0000000718077220 */ /* 0x000fe20000400000 */
[C---:B------:R-:W-:Y:S01]  /*68d0*/  FFMA R28, R26.reuse, R20, R0 ;  /* 0x000000141a1c7223 */ /* 0x040fe20000000000 */
[----:B------:R-:W-:Y:S01]  /*68e0*/  LOP3.LUT R0, R47, 0xffffe000, RZ, 0xc0, !PT ;  /* 0xffffe0002f007812 */ /* 0x000fe200078ec0ff */
[----:B------:R-:W-:Y:S01]  /*68f0*/  FFMA R29, R26, R21, R2 ;  /* 0x000000151a1d7223 */ /* 0x000fe20000000002 */
[----:B-1----:R-:W-:Y:S01]  /*6900*/  LOP3.LUT R2, R40, 0xffffe000, RZ, 0xc0, !PT ;  /* 0xffffe00028027812 */ /* 0x002fe200078ec0ff */
[C---:B------:R-:W-:Y:S01]  /*6910*/  FFMA R30, R26.reuse, R27, R3 ;  /* 0x0000001b1a1e7223 */ /* 0x040fe20000000003 */
[----:B------:R-:W-:Y:S01]  /*6920*/  LOP3.LUT R3, R41, 0xffffe000, RZ, 0xc0, !PT ;  /* 0xffffe00029037812 */ /* 0x000fe200078ec0ff */
[----:B------:R-:W-:Y:S01]  /*6930*/  FFMA R31, R26, R0, R7 ;  /* 0x000000001a1f7223 */ /* 0x000fe20000000007 */
[----:B------:R-:W-:Y:S01]  /*6940*/  LOP3.LUT R0, R42, 0xffffe000, RZ, 0xc0, !PT ;  /* 0xffffe0002a007812 */ /* 0x000fe200078ec0ff */
[C---:B------:R-:W-:Y:S01]  /*6950*/  FMUL R4, R24.reuse, R8 ;  /* 0x0000000818047220 */ /* 0x040fe20000400000 */
[----:B------:R-:W-:Y:S01]  /*6960*/  LOP3.LUT R7, R43, 0xffffe000, RZ, 0xc0, !PT ;  /* 0xffffe0002b077812 */ /* 0x000fe200078ec0ff */
[C---:B------:R-:W-:Y:S01]  /*6970*/  FMUL R5, R24.reuse, R9 ;  /* 0x0000000918057220 */ /* 0x040fe20000400000 */
[----:B------:R-:W-:Y:S01]  /*6980*/  F2FP.TF32.F32.PACK_B R28, R28 ;  /* 0x0000001cff1c723e */ /* 0x000fe200024050ff */
[----:B------:R-:W-:Y:S01]  /*6990*/  FMUL R6, R24, R10 ;  /* 0x0000000a18067220 */ /* 0x000fe20000400000 */
[----:B------:R-:W-:Y:S01]  /*69a0*/  F2FP.TF32.F32.PACK_B R29, R29 ;  /* 0x0000001dff1d723e */ /* 0x000fe200024050ff */
[----:B------:R-:W-:Y:S01]  /*69b0*/  FFMA R4, R26, R2, R4 ;  /* 0x000000021a047223 */ /* 0x000fe20000000004 */
[----:B------:R-:W-:Y:S01]  /*69c0*/  LOP3.LUT R2, R32, 0xffffe000, RZ, 0xc0, !PT ;  /* 0xffffe00020027812 */ /* 0x000fe200078ec0ff */
[----:B------:R-:W-:Y:S01]  /*69d0*/  FFMA R5, R26, R3, R5 ;  /* 0x000000031a057223 */ /* 0x000fe20000000005 */
[----:B------:R-:W-:Y:S01]  /*69e0*/  LOP3.LUT R3, R34, 0xffffe000, RZ, 0xc0, !PT ;  /* 0xffffe00022037812 */ /* 0x000fe200078ec0ff */
[----:B------:R-:W-:Y:S01]  /*69f0*/  FMUL R11, R24, R11 ;  /* 0x0000000b180b7220 */ /* 0x000fe20000400000 */
[----:B------:R-:W-:Y:S01]  /*6a00*/  F2FP.TF32.F32.PACK_B R30, R30 ;  /* 0x0000001eff1e723e */ /* 0x000fe200024050ff */
[----:B------:R-:W-:Y:S01]  /*6a10*/  FFMA R6, R26, R0, R6 ;  /* 0x000000001a067223 */ /* 0x000fe20000000006 */
[----:B------:R-:W-:Y:S01]  /*6a20*/  LOP3.LUT R0, R33, 0xffffe000, RZ, 0xc0, !PT ;  /* 0xffffe00021007812 */ /* 0x000fe200078ec0ff */
[C---:B------:R-:W-:Y:S01]  /*6a30*/  FMUL R8, R24.reuse, R12 ;  /* 0x0000000c18087220 */ /* 0x040fe20000400000 */
[----:B------:R-:W-:Y:S01]  /*6a40*/  F2FP.TF32.F32.PACK_B R31, R31 ;  /* 0x0000001fff1f723e */ /* 0x000fe200024050ff */
[----:B------:R-:W-:Y:S01]  /*6a50*/  FMUL R9, R24, R13 ;  /* 0x0000000d18097220 */ /* 0x000fe20000400000 */
[----:B------:R-:W-:Y:S01]  /*6a60*/  F2FP.TF32.F32.PACK_B R4, R4 ;  /* 0x00000004ff04723e */ /* 0x000fe200024050ff */
[----:B------:R-:W-:Y:S01]  /*6a70*/  FFMA R7, R26, R7, R11 ;  /* 0x000000071a077223 */ /* 0x000fe2000000000b */
[----:B------:R-:W-:Y:S01]  /*6a80*/  F2FP.TF32.F32.PACK_B R5, R5 ;  /* 0x00000005ff05723e */ /* 0x000fe200024050ff */
[----:B------:R-:W-:Y:S01]  /*6a90*/  FMUL R10, R24, R14 ;  /* 0x0000000e180a7220 */ /* 0x000fe20000400000 */
[----:B------:R-:W-:Y:S01]  /*6aa0*/  F2FP.TF32.F32.PACK_B R6, R6 ;  /* 0x00000006ff06723e */ /* 0x000fe200024050ff */
[----:B------:R-:W-:Y:S01]  /*6ab0*/  FFMA R8, R26, R2, R8 ;  /* 0x000000021a087223 */ /* 0x000fe20000000008 */
[----:B------:R-:W-:Y:S01]  /*6ac0*/  LOP3.LUT R2, R35, 0xffffe000, RZ, 0xc0, !PT ;  /* 0xffffe00023027812 */ /* 0x000fe200078ec0ff */
[----:B------:R-:W-:Y:S01]  /*6ad0*/  FMUL R12, R24, R16 ;  /* 0x00000010180c7220 */ /* 0x000fe20000400000 */
[----:B------:R-:W-:Y:S01]  /*6ae0*/  LOP3.LUT R16, R36, 0xffffe000, RZ, 0xc0, !PT ;  /* 0xffffe00024107812 */ /* 0x000fe200078ec0ff */
[----:B------:R-:W-:Y:S01]  /*6af0*/  FFMA R9, R26, R0, R9 ;  /* 0x000000001a097223 */ /* 0x000fe20000000009 */
[----:B------:R-:W-:Y:S01]  /*6b00*/  LOP3.LUT R0, R37, 0xffffe000, RZ, 0xc0, !PT ;  /* 0xffffe00025007812 */ /* 0x000fe200078ec0ff */
[----:B------:R-:W-:Y:S01]  /*6b10*/  FMUL R15, R24, R15 ;  /* 0x0000000f180f7220 */ /* 0x000fe20000400000 */
[----:B------:R-:W-:Y:S01]  /*6b20*/  FFMA R10, R26, R3, R10 ;  /* 0x000000031a0a7223 */ /* 0x000fe2000000000a */
[----:B------:R-:W-:Y:S02]  /*6b30*/  IMAD.U32 R3, RZ, RZ, UR46 ;  /* 0x0000002eff037e24 */ /* 0x000fe4000f8e00ff */
[----:B------:R-:W-:Y:S01]  /*6b40*/  FMUL R13, R24, R17 ;  /* 0x00000011180d7220 */ /* 0x000fe20000400000 */
[C---:B------:R-:W-:Y:S01]  /*6b50*/  FFMA R11, R26.reuse, R2, R15 ;  /* 0x000000021a0b7223 */ /* 0x040fe2000000000f */
[----:B------:R-:W-:Y:S01]  /*6b60*/  FFMA R12, R26, R16, R12 ;  /* 0x000000101a0c7223 */ /* 0x000fe2000000000c */
[----:B------:R-:W-:Y:S01]  /*6b70*/  IMAD R16, R3, 0x800, R52 ;  /* 0x0000080003107824 */ /* 0x000fe200078e0234 */
[----:B------:R-:W-:Y:S01]  /*6b80*/  LOP3.LUT R2, R38, 0xffffe000, RZ, 0xc0, !PT ;  /* 0xffffe00026027812 */ /* 0x000fe200078ec0ff */
[C---:B------:R-:W-:Y:S01]  /*6b90*/  FMUL R14, R24.reuse, R18 ;  /* 0x00000012180e7220 */ /* 0x040fe20000400000 */
[----:B------:R-:W-:Y:S01]  /*6ba0*/  LOP3.LUT R3, R39, 0xffffe000, RZ, 0xc0, !PT ;  /* 0xffffe00027037812 */ /* 0x000fe200078ec0ff */
[----:B------:R-:W-:Y:S01]  /*6bb0*/  FMUL R19, R24, R19 ;  /* 0x0000001318137220 */ /* 0x000fe20000400000 */
[----:B------:R-:W-:Y:S01]  /*6bc0*/  LEA R16, R16, UR44, 0x2 ;  /* 0x0000002c10107c11 */ /* 0x000fe2000f8e10ff */
[C---:B------:R-:W-:Y:S01]  /*6bd0*/  FFMA R13, R26.reuse, R0, R13 ;  /* 0x000000001a0d7223 */ /* 0x040fe2000000000d */
[C---:B------:R-:W-:Y:S01]  /*6be0*/  FFMA R14, R26.reuse, R2, R14 ;  /* 0x000000021a0e7223 */ /* 0x040fe2000000000e */
[----:B------:R-:W-:Y:S01]  /*6bf0*/  FFMA R15, R26, R3, R19 ;  /* 0x000000031a0f7223 */ /* 0x000fe20000000013 */
[C-C-:B------:R-:W-:Y:S01]  /*6c00*/  IADD3 R3, PT, PT, R73.reuse, 0x400, R16.reuse ;  /* 0x0000040049037810 */ /* 0x140fe20007ffe010 */
[----:B------:R1:W-:Y:S01]  /*6c10*/  STSM.16.M88.4 [R16+0x400], R28 ;  /* 0x0004001c10007844 */ /* 0x0003e20000000200 */
[----:B------:R-:W-:Y:S02]  /*6c20*/  F2FP.TF32.F32.PACK_B R7, R7 ;  /* 0x00000007ff07723e */ /* 0x000fe400024050ff */
[----:B------:R-:W-:Y:S02]  /*6c30*/  IADD3 R0, PT, PT, R72, 0x400, R16 ;  /* 0x0000040048007810 */ /* 0x000fe40007ffe010 */
[----:B------:R-:W-:Y:S03]  /*6c40*/  F2FP.TF32.F32.PACK_B R8, R8 ;  /* 0x00000008ff08723e */ /* 0x000fe600024050ff */
[----:B------:R1:W-:Y:S01]  /*6c50*/  STSM.16.M88.4 [R3], R4 ;  /* 0x0000000403007844 */ /* 0x0003e20000000200 */
[----:B------:R-:W-:Y:S01]  /*6c60*/  F2FP.TF32.F32.PACK_B R9, R9 ;  /* 0x00000009ff09723e */ /* 0x000fe200024050ff */
[----:B------:R-:W-:Y:S01]  /*6c70*/  IMAD.IADD R2, R73, 0x1, R0 ;  /* 0x0000000149027824 */ /* 0x000fe200078e0200 */
[----:B------:R-:W-:Y:S02]  /*6c80*/  F2FP.TF32.F32.PACK_B R10, R10 ;  /* 0x0000000aff0a723e */ /* 0x000fe400024050ff */
[----:B------:R-:W-:Y:S02]  /*6c90*/  F2FP.TF32.F32.PACK_B R11, R11 ;  /* 0x0000000bff0b723e */ /* 0x000fe400024050ff */
[----:B------:R-:W-:Y:S02]  /*6ca0*/  F2FP.TF32.F32.PACK_B R12, R12 ;  /* 0x0000000cff0c723e */ /* 0x000fe400024050ff */
[----:B------:R-:W-:Y:S01]  /*6cb0*/  F2FP.TF32.F32.PACK_B R13, R13 ;  /* 0x0000000dff0d723e */ /* 0x000fe200024050ff */
[----:B------:R1:W-:Y:S01]  /*6cc0*/  STSM.16.M88.4 [R0], R8 ;  /* 0x0000000800007844 */ /* 0x0003e20000000200 */
[----:B------:R-:W-:Y:S02]  /*6cd0*/  F2FP.TF32.F32.PACK_B R14, R14 ;  /* 0x0000000eff0e723e */ /* 0x000fe400024050ff */
[----:B------:R-:W-:Y:S05]  /*6ce0*/  F2FP.TF32.F32.PACK_B R15, R15 ;  /* 0x0000000fff0f723e */ /* 0x000fea00024050ff */
[----:B------:R1:W-:Y:S01]  /*6cf0*/  STSM.16.M88.4 [R2], R12 ;  /* 0x0000000c02007844 */ /* 0x0003e20000000200 */
[----:B------:R-:W-:Y:S01]  /*6d00*/  @!PT LDS RZ, [RZ] ;  /* 0x00000000fffff984 */ /* 0x000fe20000000800 */
[----:B------:R-:W-:Y:S01]  /*6d10*/  @!PT LDS RZ, [RZ] ;  /* 0x00000000fffff984 */ /* 0x000fe20000000800 */
[----:B------:R-:W-:Y:S01]  /*6d20*/  @!PT LDS RZ, [RZ] ;  /* 0x00000000fffff984 */ /* 0x000fe20000000800 */
[----:B------:R-:W-:Y:S01]  /*6d30*/  @!PT LDS RZ, [RZ] ;  /* 0x00000000fffff984 */ /* 0x000fe20000000800 */
[----:B------:R2:W-:Y:S07]  /*6d40*/  MEMBAR.ALL.CTA ;  /* 0x0000000000007992 */ /* 0x0005ee0000008000 */
[----:B--2---:R-:W2:Y:S02]  /*6d50*/  FENCE.VIEW.ASYNC.S ;  /* 0x00000000000073c6 */ /* 0x004ea40000000000 */
[----:B--2---:R-:W-:Y:S06]  /*6d60*/  BAR.SYNC.DEFER_BLOCKING 0x1, 0x80 ;  /* 0x0042000000007b1d */ /* 0x004fec0000010000 */
[----:B------:R-:W-:Y:S05]  /*6d70*/  @P0 BRA `(.L_x_104) ;  /* 0x0000000000200947 */ /* 0x000fea0003800000 */
[----:B------:R-:W2:Y:S01]  /*6d80*/  LDCU.64 UR6, c[0x0][0x348] ;  /* 0x00006900ff0677ac */ /* 0x000ea20008000a00 */
[----:B------:R-:W-:Y:S01]  /*6d90*/  ULEA UR5, UR46, UR44, 0xd ;  /* 0x0000002c2e057291 */ /* 0x000fe2000f8e68ff */
[----:B------:R-:W-:Y:S03]  /*6da0*/  UMOV UR51, UR36 ;  /* 0x0000002400337c82 */ /* 0x000fe60008000000 */
[----:B------:R-:W-:Y:S02]  /*6db0*/  UIADD3 UR48, UPT, UPT, UR5, 0x400, URZ ;  /* 0x0000040005307890 */ /* 0x000fe4000fffe0ff */
[----:B--2---:R-:W-:Y:S04]  /*6dc0*/  UIADD3 UR4, UP0, UPT, UR6, 0x680, URZ ;  /* 0x0000068006047890 */ /* 0x004fe8000ff1e0ff */
[----:B------:R-:W-:Y:S09]  /*6dd0*/  UIADD3.X UR5, UPT, UPT, URZ, UR7, URZ, UP0, !UPT ;  /* 0x00000007ff057290 */ /* 0x000ff200087fe4ff */
[----:B------:R2:W-:Y:S02]  /*6de0*/  UTMASTG.3D [UR48], [UR4] ;  /* 0x00000030040073b5 */ /* 0x0005e40008010000 */
[----:B--2---:R0:W-:Y:S02]  /*6df0*/  UTMACMDFLUSH ;  /* 0x00000000000079b7 */ /* 0x0041e40000000000 */
.L_x_104:
[----:B------:R-:W-:Y:S05]  /*6e00*/  BSYNC.RECONVERGENT B0 ;  /* 0x0000000000007941 */ /* 0x000fea0003800200 */
.L_x_103:
[----:B------:R-:W-:Y:S01]  /*6e10*/  UIADD3 UR47, UPT, UPT, UR46, 0x1, URZ ;  /* 0x000000012e2f7890 */ /* 0x000fe2000fffe0ff */
[----:B------:R-:W-:Y:S03]  /*6e20*/  BSSY.RECONVERGENT B0, `(.L_x_105) ;  /* 0x0000005000007945 */ /* 0x000fe60003800200 */
[----:B------:R-:W-:Y:S04]  /*6e30*/  UISETP.NE.AND UP0, UPT, UR47, 0x3, UPT ;  /* 0x000000032f00788c */ /* 0x000fe8000bf05270 */
[----:B------:R-:W-:Y:S01]  /*6e40*/  USEL UR45, UR47, URZ, UP0 ;  /* 0x000000ff2f2d7287 */ /* 0x000fe20008000000 */
[----:B------:R-:W-:Y:S11]  /*6e50*/  @P0 BRA `(.L_x_106) ;  /* 0x0000000000040947 */ /* 0x000ff60003800000 */
[----:B------:R-:W-:Y:S04]  /*6e60*/  DEPBAR.LE SB0, 0x1 ;  /* 0x000080400000791a */ /* 0x000fe80000000000 */
.L_x_106:
[----:B------:R-:W-:Y:S05]  /*6e70*/  BSYNC.RECONVERGENT B0 ;  /* 0x0000000000007941 */ /* 0x000fea0003800200 */
.L_x_105:
[----:B------:R-:W-:Y:S01]  /*6e80*/  BAR.SYNC.DEFER_BLOCKING 0x1, 0x80 ;  /* 0x0042000000007b1d */ /* 0x000fe20000010000 */
[----:B------:R-:W-:Y:S01]  /*6e90*/  ISETP.NE.AND P1, PT, R70, RZ, PT ;  /* 0x000000ff4600720c */ /* 0x000fe20003f25270 */
[----:B------:R-:W-:Y:S01]  /*6ea0*/  UISETP.NE.AND UP0, UPT, UR53, URZ, UPT ;  /* 0x000000ff3500728c */ /* 0x000fe2000bf05270 */
[----:B-1----:R-:W-:Y:S11]  /*6eb0*/  LEA R2, R75, UR44, 0x3 ;  /* 0x0000002c4b027c11 */ /* 0x002ff6000f8e18ff */
[----:B------:R-:W-:Y:S01]  /*6ec0*/  @P1 SHF.L.U32 R3, R74, 0x1f, RZ ;  /* 0x0000001f4a031819 */ /* 0x000fe200000006ff */
[----:B------:R-:W-:Y:S06]  /*6ed0*/  BRA.U !UP0, `(.L_x_107) ;  /* 0x0000000108247547 */ /* 0x000fec000b800000 */
[----:B------:R-:W-:Y:S01]  /*6ee0*/  IMAD.U32 R4, RZ, RZ, UR52 ;  /* 0x00000034ff047e24 */ /* 0x000fe2000f8e00ff */
[----:B------:R-:W-:Y:S01]  /*6ef0*/  MOV R0, UR54 ;  /* 0x0000003600007c02 */ /* 0x000fe20008000f00 */
[----:B------:R-:W-:Y:S03]  /*6f00*/  UIADD3 UR4, UPT, UPT, UR52, 0x1, URZ ;  /* 0x0000000134047890 */ /* 0x000fe6000fffe0ff */
[----:B------:R-:W-:Y:S01]  /*6f10*/  @P1 LEA R4, R4, UR44, 0x3 ;  /* 0x0000002c04041c11 */ /* 0x000fe2000f8e18ff */
[----:B------:R-:W-:Y:S04]  /*6f20*/  UISETP.NE.AND UP0, UPT, UR4, 0x3, UPT ;  /* 0x000000030400788c */ /* 0x000fe8000bf05270 */
[----:B------:R-:W-:Y:S01]  /*6f30*/  @P1 VIADD R4, R4, 0x78 ;  /* 0x0000007804041836 */ /* 0x000fe20000000000 */
[----:B------:R-:W-:Y:S04]  /*6f40*/  USEL UR52, UR4, URZ, UP0 ;  /* 0x000000ff04347287 */ /* 0x000fe80008000000 */
[----:B------:R-:W-:Y:S04]  /*6f50*/  @P1 PRMT R0, R0, 0x654, R4 ;  /* 0x0000065400001816 */ /* 0x000fe80000000004 */
[----:B------:R1:W-:Y:S04]  /*6f60*/  @P1 SYNCS.ARRIVE.TRANS64.RED.A1T0 RZ, [R0+URZ], RZ ;  /* 0x000000ff00ff19a7 */ /* 0x0003e800081004ff */
.L_x_107:
[----:B------:R-:W2:Y:S01]  /*6f70*/  @P1 SYNCS.PHASECHK.TRANS64.TRYWAIT P0, [R2+URZ+0x60], R3 ;  /* 0x00006003020015a7 */ /* 0x000ea200080011ff */
[----:B------:R-:W-:Y:S01]  /*6f80*/  BSSY B1, `(.L_x_108) ;  /* 0x0000017000017945 */ /* 0x000fe20003800000 */
[----:B--2---:R-:W-:Y:S03]  /*6f90*/  @P1 SEL R76, RZ, 0x1, !P0 ;  /* 0x00000001ff4c1807 */ /* 0x004fe60004000000 */
[----:B------:R-:W-:Y:S05]  /*6fa0*/  @!P1 BRA `(.L_x_109) ;  /* 0x0000000000509947 */ /* 0x000fea0003800000 */
[----:B------:R-:W-:Y:S01]  /*6fb0*/  ISETP.NE.AND P1, PT, R77, RZ, PT ;  /* 0x000000ff4d00720c */ /* 0x000fe20003f25270 */
[----:B------:R-:W-:Y:S01]  /*6fc0*/  BSSY B0, `(.L_x_110) ;  /* 0x000000a000007945 */ /* 0x000fe20003800000 */
[----:B------:R-:W-:Y:S11]  /*6fd0*/  ISETP.NE.AND P0, PT, R76, RZ, PT ;  /* 0x000000ff4c00720c */ /* 0x000ff60003f05270 */
[----:B------:R-:W-:Y:S05]  /*6fe0*/  @P1 IMAD R4, R75, 0x800, R52 ;  /* 0x000008004b041824 */ /* 0x000fea00078e0234 */
[----:B------:R-:W-:Y:S05]  /*6ff0*/  @P1 LEA R4, R4, UR44, 0x2 ;  /* 0x0000002c04041c11 */ /* 0x000fea000f8e10ff */
[--C-:B-1----:R-:W-:Y:S02]  /*7000*/  @P1 IMAD.IADD R0, R72, 0x1, R4.reuse ;  /* 0x0000000148001824 */ /* 0x102fe400078e0204 */
[----:B------:R-:W-:Y:S01]  /*7010*/  @P1 IMAD.IADD R3, R73, 0x1, R4 ;  /* 0x0000000149031824 */ /* 0x000fe200078e0204 */
[----:B------:R-:W-:Y:S06]  /*7020*/  @P0 BRA `(.L_x_111) ;  /* 0x00000000000c0947 */ /* 0x000fec0003800000 */
[----:B------:R-:W-:Y:S04]  /*7030*/  SHF.L.U32 R74, R74, 0x1f, RZ ;  /* 0x0000001f4a4a7819 */ /* 0x000fe800000006ff */
[----:B------:R-:W1:Y:S02]  /*7040*/  SYNCS.PHASECHK.TRANS64.TRYWAIT P0, [R2+URZ+0x60], R74 ;  /* 0x0000604a020075a7 */ /* 0x000e6400080011ff */
[----:B-1----:R-:W-:Y:S05]  /*7050*/  @!P0 BRA `(.L_x_112) ;  /* 0x0000001400bc8947 */ /* 0x002fea0003800000 */
.L_x_111:
[----:B------:R-:W-:Y:S05]  /*7060*/  BSYNC B0 ;  /* 0x0000000000007941 */ /* 0x000fea0003800000 */
.L_x_110:
[----:B------:R-:W-:Y:S11]  /*7070*/  ISETP.NE.AND P0, PT, R77, RZ, PT ;  /* 0x000000ff4d00720c */ /* 0x000ff60003f05270 */
[----:B------:R-:W-:Y:S02]  /*7080*/  @!UPT UIADD3 URZ, UPT, UPT, URZ, URZ, URZ ;  /* 0x000000fffffff290 */ /* 0x000fe4000fffe0ff */
[----:B-1----:R-:W-:Y:S01]  /*7090*/  @P0 IADD3 R2, PT, PT, R73, R0, RZ ;  /* 0x0000000049020210 */ /* 0x002fe20007ffe0ff */
[----:B------:R-:W-:Y:S05]  /*70a0*/  @P0 WARPSYNC.ALL ;  /* 0x0000000000000948 */ /* 0x000fea0003800000 */
[----:B------:R2:W3:Y:S04]  /*70b0*/  @P0 LDSM.16.M88.4 R44, [R4+0x400] ;  /* 0x00040000042c083b */ /* 0x0004e80000000200 */
[----:B------:R2:W4:Y:S04]  /*70c0*/  @P0 LDSM.16.M88.4 R40, [R3+0x400] ;  /* 0x000400000328083b */ /* 0x0005280000000200 */
[----:B------:R2:W1:Y:S04]  /*70d0*/  @P0 LDSM.16.M88.4 R32, [R0+0x400] ;  /* 0x000400000020083b */ /* 0x0004680000000200 */
[----:B------:R2:W1:Y:S02]  /*70e0*/  @P0 LDSM.16.M88.4 R36, [R2+0x400] ;  /* 0x000400000224083b */ /* 0x0004640000000200 */
.L_x_109:
[----:B------:R-:W-:Y:S05]  /*70f0*/  BSYNC B1 ;  /* 0x0000000000017941 */ /* 0x000fea0003800000 */
.L_x_108:
[----:B-12---:R-:W-:Y:S05]  /*7100*/  VIADD R0, R25, 0x20 ;  /* 0x0000002019007836 */ /* 0x006fea0000000000 */
[----:B------:R-:W-:Y:S04]  /*7110*/  SHF.R.U32.HI R0, RZ, 0x15, R0 ;  /* 0x00000015ff007819 */ /* 0x000fe80000011600 */
[----:B------:R-:W-:Y:S11]  /*7120*/  LOP3.LUT P0, RZ, R0, 0x3, R54, 0x48, !PT ;  /* 0x0000000300ff7812 */ /* 0x000ff60007804836 */
[----:B------:R-:W-:Y:S02]  /*7130*/  @!UPT UIADD3 URZ, UPT, UPT, URZ, URZ, URZ ;  /* 0x000000fffffff290 */ /* 0x000fe4000fffe0ff */
[----:B------:R-:W-:Y:S05]  /*7140*/  @!P0 BRA `(.L_x_113) ;  /* 0x0000000000408947 */ /* 0x000fea0003800000 */
[----:B------:R-:W1:Y:S01]  /*7150*/  LDCU.64 UR8, c[0x4][0x70] ;  /* 0x01000e00ff0877ac */ /* 0x000e620008000a00 */
[----:B------:R-:W-:Y:S01]  /*7160*/  MOV R3, 0x0 ;  /* 0x0000000000037802 */ /* 0x000fe20000000f00 */
[----:B------:R-:W-:Y:S02]  /*7170*/  HFMA2 R12, -RZ, RZ, 0, 5.9604644775390625e-08 ;  /* 0x00000001ff0c7431 */ /* 0x000fe400000001ff */
[----:B------:R-:W-:Y:S02]  /*7180*/  IMAD.MOV.U32 R8, RZ, RZ, 0x192 ;  /* 0x00000192ff087424 */ /* 0x000fe400078e00ff */
[----:B------:R-:W-:Y:S01]  /*7190*/  IMAD.MOV.U32 R13, RZ, RZ, RZ ;  /* 0x000000ffff0d7224 */ /* 0x000fe200078e00ff */
[----:B------:R-:W2:Y:S01]  /*71a0*/  LDCU.64 UR6, c[0x4][0x78] ;  /* 0x01000f00ff0677ac */ /* 0x000ea20008000a00 */
[----:B------:R-:W3:Y:S01]  /*71b0*/  LDC.64 R2, c[0x4][R3] ;  /* 0x0100000003027b82 */ /* 0x000ee20000000a00 */
[----:B------:R-:W5:Y:S01]  /*71c0*/  LDCU.64 UR4, c[0x4][0x10] ;  /* 0x01000200ff0477ac */ /* 0x000f620008000a00 */
[----:B-1----:R-:W-:Y:S01]  /*71d0*/  MOV R5, UR9 ;  /* 0x0000000900057c02 */ /* 0x002fe20008000f00 */
[----:B------:R-:W-:Y:S01]  /*71e0*/  IMAD.U32 R4, RZ, RZ, UR8 ;  /* 0x00000008ff047e24 */ /* 0x000fe2000f8e00ff */
[----:B--2---:R-:W-:Y:S01]  /*71f0*/  MOV R7, UR7 ;  /* 0x0000000700077c02 */ /* 0x004fe20008000f00 */
[----:B------:R-:W-:Y:S01]  /*7200*/  IMAD.U32 R6, RZ, RZ, UR6 ;  /* 0x00000006ff067e24 */ /* 0x000fe2000f8e00ff */
[----:B-----5:R-:W-:Y:S01]  /*7210*/  MOV R11, UR5 ;  /* 0x00000005000b7c02 */ /* 0x020fe20008000f00 */
[----:B------:R-:W-:Y:S02]  /*7220*/  IMAD.U32 R10, RZ, RZ, UR4 ;  /* 0x00000004ff0a7e24 */ /* 0x000fe4000f8e00ff */
[----:B------:R-:W-:Y:S07]  /*7230*/  LEPC R20, `(.L_x_113) ;  /* 0x000000001014794e */ /* 0x000fee0000000000 */
[----:B---34-:R-:W-:Y:S05]  /*7240*/  CALL.ABS.NOINC R2 ;  /* 0x0000000002007343 */ /* 0x018fea0003c00000 */
.L_x_113:
[----:B------:R-:W-:Y:S01]  /*7250*/  ISETP.NE.AND P0, PT, R64, RZ, PT ;  /* 0x000000ff4000720c */ /* 0x000fe20003f05270 */
[----:B------:R-:W-:Y:S05]  /*7260*/  WARPSYNC.ALL ;  /* 0x0000000000007948 */ /* 0x000fea0003800000 */
[----:B------:R-:W-:Y:S01]  /*7270*/  R2UR UR4, R25 ;  /* 0x00000000190472ca */ /* 0x000fe200000e0000 */
[----:B------:R-:W-:Y:S01]  /*7280*/  BSSY.RECONVERGENT B0, `(.L_x_114) ;  /* 0x0000063000007945 */ /* 0x000fe20003800200 */
[----:B---3--:R-:W-:Y:S02]  /*7290*/  LOP3.LUT R0, R44, 0xffffe000, RZ, 0xc0, !PT ;  /* 0xffffe0002c007812 */ /* 0x008fe400078ec0ff */
[----:B------:R-:W-:Y:S02]  /*72a0*/  LOP3.LUT R2, R45, 0xffffe000, RZ, 0xc0, !PT ;  /* 0xffffe0002d027812 */ /* 0x000fe400078ec0ff */
[----:B------:R-:W-:Y:S02]  /*72b0*/  LOP3.LUT R3, R46, 0xffffe000, RZ, 0xc0, !PT ;  /* 0xffffe0002e037812 */ /* 0x000fe400078ec0ff */
[----:B------:R-:W-:Y:S02]  /*72c0*/  LOP3.LUT R20, R47, 0xffffe000, RZ, 0xc0, !PT ;  /* 0xffffe0002f147812 */ /* 0x000fe400078ec0ff */
[----:B----4-:R-:W-:Y:S02]  /*72d0*/  LOP3.LUT R21, R40, 0xffffe000, RZ, 0xc0, !PT ;  /* 0xffffe00028157812 */ /* 0x010fe400078ec0ff */
[----:B------:R-:W-:Y:S01]  /*72e0*/  LOP3.LUT R25, R41, 0xffffe000, RZ, 0xc0, !PT ;  /* 0xffffe00029197812 */ /* 0x000fe200078ec0ff */
[----:B------:R-:W1:Y:S01]  /*72f0*/  LDTM.16dp128bit.x8 R4, tmem[UR4+0x20] ;  /* 0x00002004000479ee */ /* 0x000e620008180000 */
[----:B------:R-:W-:Y:S01]  /*7300*/  R2UR UR4, R71 ;  /* 0x00000000470472ca */ /* 0x000fe200000e0000 */
[----:B------:R-:W-:Y:S01]  /*7310*/  NOP ;  /* 0x0000000000007918 */ /* 0x000fe20000000000 */
[----:B------:R-:W-:Y:S02]  /*7320*/  LOP3.LUT R27, R42, 0xffffe000, RZ, 0xc0, !PT ;  /* 0xffffe0002a1b7812 */ /* 0x000fe400078ec0ff */
[----:B------:R-:W-:Y:S02]  /*7330*/  LOP3.LUT R28, R43, 0xffffe000, RZ, 0xc0, !PT ;  /* 0xffffe0002b1c7812 */ /* 0x000fe400078ec0ff */
[----:B------:R-:W-:Y:S02]  /*7340*/  LOP3.LUT R29, R32, 0xffffe000, RZ, 0xc0, !PT ;  /* 0xffffe000201d7812 */ /* 0x000fe400078ec0ff */
[----:B------:R-:W-:Y:S02]  /*7350*/  LOP3.LUT R30, R33, 0xffffe000, RZ, 0xc0, !PT ;  /* 0xffffe000211e7812 */ /* 0x000fe400078ec0ff */
[----:B------:R-:W-:Y:S02]  /*7360*/  LOP3.LUT R31, R34, 0xffffe000, RZ, 0xc0, !PT ;  /* 0xffffe000221f7812 */ /* 0x000fe400078ec0ff */
[----:B------:R-:W-:Y:S01]  /*7370*/  LOP3.LUT R32, R35, 0xffffe000, RZ, 0xc0, !PT ;  /* 0xffffe00023207812 */ /* 0x000fe200078ec0ff */
[----:B------:R-:W-:Y:S01]  /*7380*/  UIADD3 UR4, UPT, UPT, UR4, 0xe0, URZ ;  /* 0x000000e004047890 */ /* 0x000fe2000fffe0ff */
[----:B------:R-:W-:Y:S02]  /*7390*/  LOP3.LUT R33, R36, 0xffffe000, RZ, 0xc0, !PT ;  /* 0xffffe00024217812 */ /* 0x000fe400078ec0ff */
[----:B------:R-:W-:Y:S01]  /*73a0*/  LOP3.LUT R34, R37, 0xffffe000, RZ, 0xc0, !PT ;  /* 0xffffe00025227812 */ /* 0x000fe200078ec0ff */
[----:B------:R-:W-:Y:S01]  /*73b0*/  UPRMT UR4, UR54, 0x654, UR4 ;  /* 0x0000065436047896 */ /* 0x000fe20008000004 */
[----:B------:R-:W-:Y:S02]  /*73c0*/  LOP3.LUT R35, R38, 0xffffe000, RZ, 0xc0, !PT ;  /* 0xffffe00026237812 */ /* 0x000fe400078ec0ff */
[----:B------:R-:W-:Y:S01]  /*73d0*/  LOP3.LUT R36, R39, 0xffffe000, RZ, 0xc0, !PT ;  /* 0xffffe00027247812 */ /* 0x000fe200078ec0ff */
[C---:B-1----:R-:W-:Y:S01]  /*73e0*/  FMUL R4, R24.reuse, R4 ;  /* 0x0000000418047220 */ /* 0x042fe20000400000 */
[C---:B------:R-:W-:Y:S01]  /*73f0*/  FMUL R5, R24.reuse, R5 ;  /* 0x0000000518057220 */ /* 0x040fe20000400000 */
[C---:B------:R-:W-:Y:S01]  /*7400*/  FMUL R6, R24.reuse, R6 ;  /* 0x0000000618067220 */ /* 0x040fe20000400000 */
[----:B------:R-:W-:Y:S01]  /*7410*/  FMUL R7, R24, R7 ;  /* 0x0000000718077220 */ /* 0x000fe20000400000 */
[----:B------:R-:W-:Y:S01]  /*7420*/  FFMA R4, R26, R0, R4 ;  /* 0x000000001a047223 */ /* 0x000fe20000000004 */
[----:B------:R-:W-:Y:S02]  /*7430*/  IMAD.U32 R0, RZ, RZ, UR45 ;  /* 0x0000002dff007e24 */ /* 0x000fe4000f8e00ff */
[----:B------:R-:W-:Y:S01]  /*7440*/  FMUL R8, R24, R8 ;  /* 0x0000000818087220 */ /* 0x000fe20000400000 */
[----:B------:R-:W-:Y:S01]  /*7450*/  FFMA R5, R26, R2, R5 ;  /* 0x000000021a057223 */ /* 0x000fe20000000005 */
[----:B------:R-:W-:Y:S01]  /*7460*/  FMUL R9, R24, R9 ;  /* 0x0000000918097220 */ /* 0x000fe20000400000 */
[----:B------:R-:W-:Y:S01]  /*7470*/  F2FP.TF32.F32.PACK_B R4, R4 ;  /* 0x00000004ff04723e */ /* 0x000fe200024050ff */
[----:B------:R-:W-:Y:S01]  /*7480*/  FFMA R6, R26, R3, R6 ;  /* 0x000000031a067223 */ /* 0x000fe20000000006 */
[----:B------:R-:W-:Y:S01]  /*7490*/  FMUL R10, R24, R10 ;  /* 0x0000000a180a7220 */ /* 0x000fe20000400000 */
[----:B------:R-:W-:Y:S01]  /*74a0*/  F2FP.TF32.F32.PACK_B R5, R5 ;  /* 0x00000005ff05723e */ /* 0x000fe200024050ff */
[----:B------:R-:W-:Y:S01]  /*74b0*/  FFMA R7, R26, R20, R7 ;  /* 0x000000141a077223 */ /* 0x000fe20000000007 */
[----:B------:R-:W-:Y:S01]  /*74c0*/  IMAD R0, R0, 0x800, R52 ;  /* 0x0000080000007824 */ /* 0x000fe200078e0234 */
[----:B------:R-:W-:Y:S01]  /*74d0*/  F2FP.TF32.F32.PACK_B R6, R6 ;  /* 0x00000006ff06723e */ /* 0x000fe200024050ff */
[----:B------:R-:W-:Y:S01]  /*74e0*/  FMUL R11, R24, R11 ;  /* 0x0000000b180b7220 */ /* 0x000fe20000400000 */
[----:B------:R-:W-:Y:S01]  /*74f0*/  FFMA R8, R26, R21, R8 ;  /* 0x000000151a087223 */ /* 0x000fe20000000008 */
[----:B------:R-:W-:Y:S01]  /*7500*/  F2FP.TF32.F32.PACK_B R7, R7 ;  /* 0x00000007ff07723e */ /* 0x000fe200024050ff */
[----:B------:R-:W-:Y:S01]  /*7510*/  FMUL R12, R24, R12 ;  /* 0x0000000c180c7220 */ /* 0x000fe20000400000 */
[----:B------:R-:W-:Y:S01]  /*7520*/  LEA R0, R0, UR44, 0x2 ;  /* 0x0000002c00007c11 */ /* 0x000fe2000f8e10ff */
[----:B------:R-:W-:Y:S01]  /*7530*/  FFMA R9, R26, R25, R9 ;  /* 0x000000191a097223 */ /* 0x000fe20000000009 */
[----:B------:R-:W-:Y:S01]  /*7540*/  FMUL R13, R24, R13 ;  /* 0x0000000d180d7220 */ /* 0x000fe20000400000 */
        /* <DEDUP_REMOVED lines=12> */
[C---:B------:R-:W-:Y:S01]  /*7610*/  IADD3 R2, PT, PT, R73.reuse, 0x400, R0 ;  /* 0x0000040049027810 */ /* 0x040fe20007ffe000 */
[C---:B------:R-:W-:Y:S01]  /*7620*/  FFMA R16, R26.reuse, R33, R16 ;  /* 0x000000211a107223 */ /* 0x040fe20000000010 */
[----:B------:R-:W-:Y:S01]  /*7630*/  F2FP.TF32.F32.PACK_B R8, R8 ;  /* 0x00000008ff08723e */ /* 0x000fe200024050ff */
[----:B------:R-:W-:Y:S01]  /*7640*/  SYNCS.ARRIVE.TRANS64.RED.A1T0 RZ, [UR4], RZ ;  /* 0x000000ffffff79a7 */ /* 0x000fe20008100404 */
[----:B------:R1:W-:Y:S01]  /*7650*/  STSM.16.M88.4 [R0+0x400], R4 ;  /* 0x0004000400007844 */ /* 0x0003e20000000200 */
[----:B------:R-:W-:Y:S01]  /*7660*/  F2FP.TF32.F32.PACK_B R9, R9 ;  /* 0x00000009ff09723e */ /* 0x000fe200024050ff */
[C---:B------:R-:W-:Y:S01]  /*7670*/  FFMA R17, R26.reuse, R34, R17 ;  /* 0x000000221a117223 */ /* 0x040fe20000000011 */
[----:B------:R-:W-:Y:S01]  /*7680*/  F2FP.TF32.F32.PACK_B R10, R10 ;  /* 0x0000000aff0a723e */ /* 0x000fe200024050ff */
[C---:B------:R-:W-:Y:S01]  /*7690*/  FFMA R18, R26.reuse, R35, R18 ;  /* 0x000000231a127223 */ /* 0x040fe20000000012 */
[----:B------:R-:W-:Y:S01]  /*76a0*/  F2FP.TF32.F32.PACK_B R11, R11 ;  /* 0x0000000bff0b723e */ /* 0x000fe200024050ff */
[----:B------:R-:W-:Y:S01]  /*76b0*/  FFMA R19, R26, R36, R19 ;  /* 0x000000241a137223 */ /* 0x000fe20000000013 */
[----:B------:R-:W-:Y:S02]  /*76c0*/  IADD3 R72, PT, PT, R72, 0x400, R0 ;  /* 0x0000040048487810 */ /* 0x000fe40007ffe000 */
[----:B------:R-:W-:Y:S01]  /*76d0*/  F2FP.TF32.F32.PACK_B R12, R12 ;  /* 0x0000000cff0c723e */ /* 0x000fe200024050ff */
        /* <DEDUP_REMOVED lines=20> */
[----:B------:R-:W-:Y:S02]  /*7820*/  ULEA UR5, UR45, UR44, 0xd ;  /* 0x0000002c2d057291 */ /* 0x000fe4000f8e68ff */
[----:B------:R-:W-:Y:S02]  /*7830*/  UIADD3 UR9, UPT, UPT, UR49, 0x20, URZ ;  /* 0x0000002031097890 */ /* 0x000fe4000fffe0ff */
[----:B------:R-:W-:Y:S01]  /*7840*/  UIADD3 UR8, UPT, UPT, UR5, 0x400, URZ ;  /* 0x0000040005087890 */ /* 0x000fe2000fffe0ff */
[----:B------:R-:W-:Y:S01]  /*7850*/  UMOV UR10, UR50 ;  /* 0x00000032000a7c82 */ /* 0x000fe20008000000 */
[----:B------:R-:W-:Y:S01]  /*7860*/  UMOV UR11, UR36 ;  /* 0x00000024000b7c82 */ /* 0x000fe20008000000 */
[----:B--2---:R-:W-:Y:S04]  /*7870*/  UIADD3 UR4, UP0, UPT, UR6, 0x680, URZ ;  /* 0x0000068006047890 */ /* 0x004fe8000ff1e0ff */
[----:B------:R-:W-:Y:S09]  /*7880*/  UIADD3.X UR5, UPT, UPT, URZ, UR7, URZ, UP0, !UPT ;  /* 0x00000007ff057290 */ /* 0x000ff200087fe4ff */
[----:B------:R2:W-:Y:S02]  /*7890*/  UTMASTG.3D [UR8], [UR4] ;  /* 0x00000008040073b5 */ /* 0x0005e40008010000 */
[----:B--2---:R0:W-:Y:S02]  /*78a0*/  UTMACMDFLUSH ;  /* 0x00000000000079b7 */ /* 0x0041e40000000000 */
.L_x_115:
[----:B------:R-:W-:Y:S05]  /*78b0*/  BSYNC.RECONVERGENT B0 ;  /* 0x0000000000007941 */ /* 0x000fea0003800200 */
.L_x_114:
[----:B------:R-:W-:Y:S01]  /*78c0*/  UIADD3 UR4, UPT, UPT, UR45, 0x1, URZ ;  /* 0x000000012d047890 */ /* 0x000fe2000fffe0ff */
[----:B------:R-:W-:Y:S03]  /*78d0*/  BSSY.RECONVERGENT B0, `(.L_x_116) ;  /* 0x0000008000007945 */ /* 0x000fe60003800200 */
[----:B------:R-:W-:Y:S04]  /*78e0*/  UISETP.NE.AND UP0, UPT, UR4, 0x3, UPT ;  /* 0x000000030400788c */ /* 0x000fe8000bf05270 */
[----:B------:R-:W-:Y:S02]  /*78f0*/  UISETP.EQ.XOR UP1, UPT, UR47, 0x3, !UP0 ;  /* 0x000000032f00788c */ /* 0x000fe4000c722a70 */
[----:B------:R-:W-:Y:S02]  /*7900*/  USEL UR46, UR4, URZ, UP0 ;  /* 0x000000ff042e7287 */ /* 0x000fe40008000000 */
[----:B------:R-:W-:Y:S04]  /*7910*/  USEL UR5, URZ, 0x1, !UP1 ;  /* 0x00000001ff057887 */ /* 0x000fe8000c800000 */
[----:B------:R-:W-:Y:S01]  /*7920*/  ULOP3.LUT UR55, UR55, UR5, URZ, 0x3c, !UPT ;  /* 0x0000000537377292 */ /* 0x000fe2000f8e3cff */
[----:B------:R-:W-:Y:S11]  /*7930*/  @P0 BRA `(.L_x_117) ;  /* 0x0000000000040947 */ /* 0x000ff60003800000 */
[----:B------:R-:W-:Y:S04]  /*7940*/  DEPBAR.LE SB0, 0x1 ;  /* 0x000080400000791a */ /* 0x000fe80000000000 */
.L_x_117:
[----:B------:R-:W-:Y:S05]  /*7950*/  BSYNC.RECONVERGENT B0 ;  /* 0x0000000000007941 */ /* 0x000fea0003800200 */
.L_x_116:
[----:B------:R-:W-:Y:S01]  /*7960*/  BAR.SYNC.DEFER_BLOCKING 0x1, 0x80 ;  /* 0x0042000000007b1d */ /* 0x000fe20000010000 */
[----:B------:R-:W-:Y:S01]  /*7970*/  UISETP.NE.AND UP0, UPT, UR53, -0x2, UPT ;  /* 0xfffffffe3500788c */ /* 0x000fe2000bf05270 */
[----:B------:R-:W-:Y:S08]  /*7980*/  IADD3 R22, PT, PT, R22, 0x1, RZ ;  /* 0x0000000116167810 */ /* 0x000ff00007ffe0ff */
[----:B------:R-:W-:Y:S05]  /*7990*/  BRA.U !UP0, `(.L_x_118) ;  /* 0x0000000108287547 */ /* 0x000fea000b800000 */
[----:B------:R-:W-:Y:S01]  /*79a0*/  ISETP.NE.AND P0, PT, R70, RZ, PT ;  /* 0x000000ff4600720c */ /* 0x000fe20003f05270 */
[----:B-1----:R-:W-:Y:S01]  /*79b0*/  IMAD.U32 R2, RZ, RZ, UR52 ;  /* 0x00000034ff027e24 */ /* 0x002fe2000f8e00ff */
[----:B------:R-:W-:Y:S01]  /*79c0*/  UIADD3 UR4, UPT, UPT, UR52, 0x1, URZ ;  /* 0x0000000134047890 */ /* 0x000fe2000fffe0ff */
[----:B------:R-:W-:Y:S03]  /*79d0*/  IMAD.U32 R0, RZ, RZ, UR54 ;  /* 0x00000036ff007e24 */ /* 0x000fe6000f8e00ff */
[----:B------:R-:W-:Y:S04]  /*79e0*/  UISETP.NE.AND UP0, UPT, UR4, 0x3, UPT ;  /* 0x000000030400788c */ /* 0x000fe8000bf05270 */
[----:B------:R-:W-:Y:S03]  /*79f0*/  USEL UR52, UR4, URZ, UP0 ;  /* 0x000000ff04347287 */ /* 0x000fe60008000000 */
[----:B------:R-:W-:Y:S05]  /*7a00*/  @P0 LEA R2, R2, UR44, 0x3 ;  /* 0x0000002c02020c11 */ /* 0x000fea000f8e18ff */
[----:B------:R-:W-:Y:S05]  /*7a10*/  @P0 VIADD R2, R2, 0x78 ;  /* 0x0000007802020836 */ /* 0x000fea0000000000 */
[----:B------:R-:W-:Y:S04]  /*7a20*/  @P0 PRMT R0, R0, 0x654, R2 ;  /* 0x0000065400000816 */ /* 0x000fe80000000002 */
[----:B------:R2:W-:Y:S03]  /*7a30*/  @P0 SYNCS.ARRIVE.TRANS64.RED.A1T0 RZ, [R0+URZ], RZ ;  /* 0x000000ff00ff09a7 */ /* 0x0005e600081004ff */
.L_x_118:
[----:B------:R-:W-:Y:S01]  /*7a40*/  R2UR UR6, R69 ;  /* 0x00000000450672ca */ /* 0x000fe200000e0000 */
[----:B------:R-:W-:Y:S01]  /*7a50*/  UIADD3 UR53, UPT, UPT, UR53, 0x2, URZ ;  /* 0x0000000235357890 */ /* 0x000fe2000fffe0ff */
[----:B------:R-:W-:Y:S02]  /*7a60*/  R2UR UR5, R55 ;  /* 0x00000000370572ca */ /* 0x000fe400000e0000 */
[----:B------:R-:W-:Y:S02]  /*7a70*/  R2UR UR4, R56 ;  /* 0x00000000380472ca */ /* 0x000fe400000e0000 */
[----:B------:R-:W-:Y:S02]  /*7a80*/  R2UR UR36, R67 ;  /* 0x00000000432472ca */ /* 0x000fe400000e0000 */
[----:B------:R-:W-:Y:S02]  /*7a90*/  ISETP.NE.AND P0, PT, R59, 0x2, PT ;  /* 0x000000023b00780c */ /* 0x000fe40003f05270 */
[----:B------:R-:W-:Y:S02]  /*7aa0*/  ISETP.NE.AND P1, PT, R22, 0x4, PT ;  /* 0x000000041600780c */ /* 0x000fe40003f25270 */
[----:B-1----:R-:W-:Y:S01]  /*7ab0*/  SEL R2, RZ, 0x1, P0 ;  /* 0x00000001ff027807 */ /* 0x002fe20000000000 */
[----:B------:R-:W-:Y:S01]  /*7ac0*/  UISETP.NE.AND UP0, UPT, UR6, URZ, UPT ;  /* 0x000000ff0600728c */ /* 0x000fe2000bf05270 */
[----:B--2---:R-:W-:Y:S01]  /*7ad0*/  SEL R0, RZ, 0x1, P1 ;  /* 0x00000001ff007807 */ /* 0x004fe20000800000 */
[----:B------:R-:W-:Y:S01]  /*7ae0*/  UIADD3 UR26, UPT, UPT, UR37, UR5, URZ ;  /* 0x00000005251a7290 */ /* 0x000fe2000fffe0ff */
[----:B------:R-:W-:Y:S01]  /*7af0*/  LOP3.LUT R60, R60, R2, RZ, 0x3c, !PT ;  /* 0x000000023c3c7212 */ /* 0x000fe200078e3cff */
[----:B------:R-:W-:Y:S01]  /*7b00*/  UIADD3 UR25, UPT, UPT, UR38, UR4, URZ ;  /* 0x0000000426197290 */ /* 0x000fe2000fffe0ff */
[----:B------:R-:W-:Y:S02]  /*7b10*/  LOP3.LUT R61, R61, R0, RZ, 0x3c, !PT ;  /* 0x000000003d3d7212 */ /* 0x000fe400078e3cff */
[----:B------:R-:W-:Y:S02]  /*7b20*/  SEL R59, R59, RZ, P0 ;  /* 0x000000ff3b3b7207 */ /* 0x000fe40000000000 */
[----:B------:R-:W-:Y:S01]  /*7b30*/  SEL R22, R22, RZ, P1 ;  /* 0x000000ff16167207 */ /* 0x000fe20000800000 */
[----:B------:R-:W-:Y:S06]  /*7b40*/  BRA.U UP0, `(.L_x_119) ;  /* 0xffffffd900b07547 */ /* 0x000fec000b83ffff */
[----:B------:R-:W-:-:S13]  /*7b50*/  R2UR UR4, R57 ;  /* 0x00000000390472ca */ /* 0x000fda00000e0000 */
[----:B------:R-:W-:-:S09]  /*7b60*/  UISETP.NE.AND UP0, UPT, UR4, URZ, UPT ;  /* 0x000000ff0400728c */ /* 0x000fd2000bf05270 */
[----:B------:R-:W-:Y:S05]  /*7b70*/  BRA.U !UP0, `(.L_x_120) ;  /* 0x0000000108487547 */ /* 0x000fea000b800000 */
[----:B------:R-:W1:Y:S02]  /*7b80*/  LDCU.64 UR4, c[0x0][0x890] ;  /* 0x00011200ff0477ac */ /* 0x000e640008000a00 */
[----:B-1----:R-:W-:-:S04]  /*7b90*/  UISETP.NE.U32.AND UP0, UPT, UR4, URZ, UPT ;  /* 0x000000ff0400728c */ /* 0x002fc8000bf05070 */
[----:B------:R-:W-:-:S09]  /*7ba0*/  UISETP.NE.AND.EX UP0, UPT, UR5, URZ, UPT, UP0 ;  /* 0x000000ff0500728c */ /* 0x000fd2000bf05300 */
[----:B------:R-:W-:Y:S05]  /*7bb0*/  BRA.U UP0, `(.L_x_121) ;  /* 0x00000001000c7547 */ /* 0x000fea000b800000 */
[----:B------:R-:W-:-:S13]  /*7bc0*/  FSETP.NEU.AND P0, PT, R26, RZ, PT ;  /* 0x000000ff1a00720b */ /* 0x000fda0003f0d000 */
[----:B------:R-:W-:Y:S05]  /*7bd0*/  @!P0 EXIT ;  /* 0x000000000000894d */ /* 0x000fea0003800000 */
[----:B------:R-:W-:Y:S05]  /*7be0*/  BRA `(.L_x_120) ;  /* 0x00000000002c7947 */ /* 0x000fea0003800000 */
.L_x_121:
[----:B------:R-:W-:Y:S01]  /*7bf0*/  ISETP.NE.AND P0, PT, R58, RZ, PT ;  /* 0x000000ff3a00720c */ /* 0x000fe20003f05270 */
[----:B------:R-:W-:-:S12]  /*7c00*/  BSSY.RECONVERGENT B0, `(.L_x_120) ;  /* 0x0000009000007945 */ /* 0x000fd80003800200 */
[----:B------:R-:W-:Y:S05]  /*7c10*/  @P0 BRA `(.L_x_122) ;  /* 0x0000000000140947 */ /* 0x000fea0003800000 */
[----:B------:R-:W1:Y:S02]  /*7c20*/  LDCU.64 UR4, c[0x0][0x888] ;  /* 0x00011100ff0477ac */ /* 0x000e640008000a00 */
[----:B-1----:R-:W-:-:S04]  /*7c30*/  ISETP.NE.U32.AND P0, PT, RZ, UR4, PT ;  /* 0x00000004ff007c0c */ /* 0x002fc8000bf05070 */
[----:B------:R-:W-:-:S13]  /*7c40*/  ISETP.NE.AND.EX P0, PT, RZ, UR5, PT, P0 ;  /* 0x00000005ff007c0c */ /* 0x000fda000bf05300 */
[----:B------:R-:W-:Y:S05]  /*7c50*/  @!P0 EXIT ;  /* 0x000000000000894d */ /* 0x000fea0003800000 */
[----:B------:R-:W-:Y:S05]  /*7c60*/  BRA `(.L_x_123) ;  /* 0x0000000000087947 */ /* 0x000fea0003800000 */
.L_x_122:
[----:B------:R-:W-:-:S13]  /*7c70*/  FSETP.NEU.AND P0, PT, R26, RZ, PT ;  /* 0x000000ff1a00720b */ /* 0x000fda0003f0d000 */
[----:B------:R-:W-:Y:S05]  /*7c80*/  @!P0 EXIT ;  /* 0x000000000000894d */ /* 0x000fea0003800000 */
.L_x_123:
[----:B------:R-:W-:Y:S05]  /*7c90*/  BSYNC.RECONVERGENT B0 ;  /* 0x0000000000007941 */ /* 0x000fea0003800200 */
.L_x_120:
[----:B------:R-:W-:Y:S01]  /*7ca0*/  ULEA UR4, UR52, UR44, 0x3 ;  /* 0x0000002c34047291 */ /* 0x000fe2000f8e18ff */
[----:B------:R-:W-:-:S04]  /*7cb0*/  DEPBAR.LE SB0, 0x0 ;  /* 0x000080000000791a */ /* 0x000fc80000000000 */
[----:B------:R-:W-:-:S04]  /*7cc0*/  UIADD3 UR4, UPT, UPT, UR4, 0x78, URZ ;  /* 0x0000007804047890 */ /* 0x000fc8000fffe0ff */
[----:B------:R-:W-:-:S09]  /*7cd0*/  UPRMT UR4, UR54, 0x654, UR4 ;  /* 0x0000065436047896 */ /* 0x000fd20008000004 */
[----:B------:R-:W-:Y:S01]  /*7ce0*/  SYNCS.ARRIVE.TRANS64.RED.A1T0 RZ, [UR4], RZ ;  /* 0x000000ffffff79a7 */ /* 0x000fe20008100404 */
[----:B------:R-:W-:Y:S05]  /*7cf0*/  EXIT ;  /* 0x000000000000794d */ /* 0x000fea0003800000 */
.L_x_24:
[----:B--2---:R2:W3:Y:S02]  /*7d00*/  SYNCS.PHASECHK.TRANS64.TRYWAIT P0, [R0+URZ+0x110], R2 ;  /* 0x00011002000075a7 */ /* 0x0044e400080011ff */
[----:B---3--:R-:W-:Y:S05]  /*7d10*/  @!P0 NANOSLEEP.SYNCS 0x989680 ;  /* 0x009896800000895d */ /* 0x008fea0003900000 */
[----:B------:R-:W3:Y:S02]  /*7d20*/  @!P0 SYNCS.PHASECHK.TRANS64 P0, [R0+URZ+0x110], R2 ;  /* 0x00011002000085a7 */ /* 0x000ee400080010ff */
[----:B---3--:R-:W-:Y:S05]  /*7d30*/  @!P0 BRA `(.L_x_24) ;  /* 0xfffffffc00f08947 */ /* 0x008fea000383ffff */
[----:B------:R-:W-:Y:S05]  /*7d40*/  BRA `(.L_x_124) ;  /* 0xffffff9c00047947 */ /* 0x000fea000383ffff */
.L_x_27:
[----:B-1----:R-:W-:-:S07]  /*7d50*/  MOV R0, UR33 ;  /* 0x0000002100007c02 */ /* 0x002fce0008000f00 */
.L_x_125:
[----:B-1----:R1:W2:Y:S02]  /*7d60*/  SYNCS.PHASECHK.TRANS64.TRYWAIT P0, [R0+URZ+0x30], R3 ;  /* 0x00003003000075a7 */ /* 0x0022a400080011ff */
[----:B--2---:R-:W-:Y:S05]  /*7d70*/  @!P0 NANOSLEEP.SYNCS 0x989680 ;  /* 0x009896800000895d */ /* 0x004fea0003900000 */
[----:B------:R-:W2:Y:S02]  /*7d80*/  @!P0 SYNCS.PHASECHK.TRANS64 P0, [R0+URZ+0x30], R3 ;  /* 0x00003003000085a7 */ /* 0x000ea400080010ff */
[----:B--2---:R-:W-:Y:S05]  /*7d90*/  @!P0 BRA `(.L_x_125) ;  /* 0xfffffffc00f08947 */ /* 0x004fea000383ffff */
[----:B------:R-:W-:Y:S05]  /*7da0*/  BRA `(.L_x_26) ;  /* 0xffffff9c004c7947 */ /* 0x000fea000383ffff */
.L_x_34:
[----:B-1----:R-:W-:-:S07]  /*7db0*/  MOV R0, UR33 ;  /* 0x0000002100007c02 */ /* 0x002fce0008000f00 */
.L_x_126:
[----:B-1----:R1:W2:Y:S02]  /*7dc0*/  SYNCS.PHASECHK.TRANS64.TRYWAIT P0, [R0+URZ+0x30], R3 ;  /* 0x00003003000075a7 */ /* 0x0022a400080011ff */
[----:B--2---:R-:W-:Y:S05]  /*7dd0*/  @!P0 NANOSLEEP.SYNCS 0x989680 ;  /* 0x009896800000895d */ /* 0x004fea0003900000 */
[----:B------:R-:W2:Y:S02]  /*7de0*/  @!P0 SYNCS.PHASECHK.TRANS64 P0, [R0+URZ+0x30], R3 ;  /* 0x00003003000085a7 */ /* 0x000ea400080010ff */
[----:B--2---:R-:W-:Y:S05]  /*7df0*/  @!P0 BRA `(.L_x_126) ;  /* 0xfffffffc00f08947 */ /* 0x004fea000383ffff */
[----:B------:R-:W-:Y:S05]  /*7e00*/  BRA `(.L_x_33) ;  /* 0xffffffa000407947 */ /* 0x000fea000383ffff */
.L_x_39:
[----:B-1----:R1:W2:Y:S02]  /*7e10*/  SYNCS.PHASECHK.TRANS64.TRYWAIT P0, [R3+URZ+0xa0], R0 ;  /* 0x0000a000030075a7 */ /* 0x0022a400080011ff */
[----:B--2---:R-:W-:Y:S05]  /*7e20*/  @!P0 NANOSLEEP.SYNCS 0x989680 ;  /* 0x009896800000895d */ /* 0x004fea0003900000 */
[----:B------:R-:W2:Y:S02]  /*7e30*/  @!P0 SYNCS.PHASECHK.TRANS64 P0, [R3+URZ+0xa0], R0 ;  /* 0x0000a000030085a7 */ /* 0x000ea400080010ff */
[----:B--2---:R-:W-:Y:S05]  /*7e40*/  @!P0 BRA `(.L_x_39) ;  /* 0xfffffffc00f08947 */ /* 0x004fea000383ffff */
[----:B------:R-:W-:Y:S05]  /*7e50*/  BRA `(.L_x_127) ;  /* 0xffffffa400147947 */ /* 0x000fea000383ffff */
.L_x_43:
[----:B------:R-:W-:-:S07]  /*7e60*/  MOV R0, UR4 ;  /* 0x0000000400007c02 */ /* 0x000fce0008000f00 */
.L_x_128:
[----:B-1----:R1:W2:Y:S02]  /*7e70*/  SYNCS.PHASECHK.TRANS64.TRYWAIT P0, [R0+URZ], R2 ;  /* 0x00000002000075a7 */ /* 0x0022a400080011ff */
[----:B--2---:R-:W-:Y:S05]  /*7e80*/  @!P0 NANOSLEEP.SYNCS 0x989680 ;  /* 0x009896800000895d */ /* 0x004fea0003900000 */
[----:B------:R-:W2:Y:S02]  /*7e90*/  @!P0 SYNCS.PHASECHK.TRANS64 P0, [R0+URZ], R2 ;  /* 0x00000002000085a7 */ /* 0x000ea400080010ff */
[----:B--2---:R-:W-:Y:S05]  /*7ea0*/  @!P0 BRA `(.L_x_128) ;  /* 0xfffffffc00f08947 */ /* 0x004fea000383ffff */
[----:B------:R-:W-:Y:S05]  /*7eb0*/  BRA `(.L_x_129) ;  /* 0xffffffa800c07947 */ /* 0x000fea000383ffff */
.L_x_44:
[----:B------:R-:W-:-:S07]  /*7ec0*/  MOV R0, UR5 ;  /* 0x0000000500007c02 */ /* 0x000fce0008000f00 */
.L_x_130:
[----:B-1----:R1:W2:Y:S02]  /*7ed0*/  SYNCS.PHASECHK.TRANS64.TRYWAIT P0, [R0+URZ], R3 ;  /* 0x00000003000075a7 */ /* 0x0022a400080011ff */
[----:B--2---:R-:W-:Y:S05]  /*7ee0*/  @!P0 NANOSLEEP.SYNCS 0x989680 ;  /* 0x009896800000895d */ /* 0x004fea0003900000 */
[----:B------:R-:W2:Y:S02]  /*7ef0*/  @!P0 SYNCS.PHASECHK.TRANS64 P0, [R0+URZ], R3 ;  /* 0x00000003000085a7 */ /* 0x000ea400080010ff */
[----:B--2---:R-:W-:Y:S05]  /*7f00*/  @!P0 BRA `(.L_x_130) ;  /* 0xfffffffc00f08947 */ /* 0x004fea000383ffff */
[----:B------:R-:W-:Y:S05]  /*7f10*/  BRA `(.L_x_131) ;  /* 0xffffffa800cc7947 */ /* 0x000fea000383ffff */
.L_x_45:
[----:B------:R-:W-:-:S07]  /*7f20*/  MOV R0, UR5 ;  /* 0x0000000500007c02 */ /* 0x000fce0008000f00 */
.L_x_132:
[----:B-1----:R1:W2:Y:S02]  /*7f30*/  SYNCS.PHASECHK.TRANS64.TRYWAIT P0, [R0+URZ], R3 ;  /* 0x00000003000075a7 */ /* 0x0022a400080011ff */
[----:B--2---:R-:W-:Y:S05]  /*7f40*/  @!P0 NANOSLEEP.SYNCS 0x989680 ;  /* 0x009896800000895d */ /* 0x004fea0003900000 */
[----:B------:R-:W2:Y:S02]  /*7f50*/  @!P0 SYNCS.PHASECHK.TRANS64 P0, [R0+URZ], R3 ;  /* 0x00000003000085a7 */ /* 0x000ea400080010ff */
[----:B--2---:R-:W-:Y:S05]  /*7f60*/  @!P0 BRA `(.L_x_132) ;  /* 0xfffffffc00f08947 */ /* 0x004fea000383ffff */
[----:B------:R-:W-:Y:S05]  /*7f70*/  BRA `(.L_x_133) ;  /* 0xffffffa800d87947 */ /* 0x000fea000383ffff */
.L_x_46:
[----:B------:R-:W-:-:S07]  /*7f80*/  MOV R0, UR5 ;  /* 0x0000000500007c02 */ /* 0x000fce0008000f00 */
.L_x_134:
[----:B-1----:R1:W2:Y:S02]  /*7f90*/  SYNCS.PHASECHK.TRANS64.TRYWAIT P0, [R0+URZ], R3 ;  /* 0x00000003000075a7 */ /* 0x0022a400080011ff */
[----:B--2---:R-:W-:Y:S05]  /*7fa0*/  @!P0 NANOSLEEP.SYNCS 0x989680 ;  /* 0x009896800000895d */ /* 0x004fea0003900000 */
[----:B------:R-:W2:Y:S02]  /*7fb0*/  @!P0 SYNCS.PHASECHK.TRANS64 P0, [R0+URZ], R3 ;  /* 0x00000003000085a7 */ /* 0x000ea400080010ff */
[----:B--2---:R-:W-:Y:S05]  /*7fc0*/  @!P0 BRA `(.L_x_134) ;  /* 0xfffffffc00f08947 */ /* 0x004fea000383ffff */
[----:B------:R-:W-:Y:S05]  /*7fd0*/  BRA `(.L_x_135) ;  /* 0xffffffa800e47947 */ /* 0x000fea000383ffff */
.L_x_47:
[----:B------:R-:W-:-:S07]  /*7fe0*/  MOV R0, UR5 ;  /* 0x0000000500007c02 */ /* 0x000fce0008000f00 */
.L_x_136:
[----:B-1----:R1:W2:Y:S02]  /*7ff0*/  SYNCS.PHASECHK.TRANS64.TRYWAIT P0, [R0+URZ], R3 ;  /* 0x00000003000075a7 */ /* 0x0022a400080011ff */
[----:B--2---:R-:W-:Y:S05]  /*8000*/  @!P0 NANOSLEEP.SYNCS 0x989680 ;  /* 0x009896800000895d */ /* 0x004fea0003900000 */
[----:B------:R-:W2:Y:S02]  /*8010*/  @!P0 SYNCS.PHASECHK.TRANS64 P0, [R0+URZ], R3 ;  /* 0x00000003000085a7 */ /* 0x000ea400080010ff */
[----:B--2---:R-:W-:Y:S05]  /*8020*/  @!P0 BRA `(.L_x_136) ;  /* 0xfffffffc00f08947 */ /* 0x004fea000383ffff */
[----:B------:R-:W-:Y:S05]  /*8030*/  BRA `(.L_x_137) ;  /* 0xffffffa800f07947 */ /* 0x000fea000383ffff */
.L_x_50:
[----:B-1----:R1:W2:Y:S02]  /*8040*/  SYNCS.PHASECHK.TRANS64.TRYWAIT P0, [R2+URZ+0x100], R4 ;  /* 0x00010004020075a7 */ /* 0x0022a400080011ff */
[----:B--2---:R-:W-:Y:S05]  /*8050*/  @!P0 NANOSLEEP.SYNCS 0x989680 ;  /* 0x009896800000895d */ /* 0x004fea0003900000 */
[----:B------:R-:W2:Y:S02]  /*8060*/  @!P0 SYNCS.PHASECHK.TRANS64 P0, [R2+URZ+0x100], R4 ;  /* 0x00010004020085a7 */ /* 0x000ea400080010ff */
[----:B--2---:R-:W-:Y:S05]  /*8070*/  @!P0 BRA `(.L_x_50) ;  /* 0xfffffffc00f08947 */ /* 0x004fea000383ffff */
[----:B------:R-:W-:Y:S05]  /*8080*/  BRA `(.L_x_138) ;  /* 0xffffffac004c7947 */ /* 0x000fea000383ffff */
.L_x_51:
[----:B------:R-:W-:-:S07]  /*8090*/  MOV R2, UR4 ;  /* 0x0000000400027c02 */ /* 0x000fce0008000f00 */
.L_x_139:
[----:B-1----:R1:W2:Y:S02]  /*80a0*/  SYNCS.PHASECHK.TRANS64.TRYWAIT P0, [R2+URZ+0xb0], R5 ;  /* 0x0000b005020075a7 */ /* 0x0022a400080011ff */
[----:B--2---:R-:W-:Y:S05]  /*80b0*/  @!P0 NANOSLEEP.SYNCS 0x989680 ;  /* 0x009896800000895d */ /* 0x004fea0003900000 */
[----:B------:R-:W2:Y:S02]  /*80c0*/  @!P0 SYNCS.PHASECHK.TRANS64 P0, [R2+URZ+0xb0], R5 ;  /* 0x0000b005020085a7 */ /* 0x000ea400080010ff */
[----:B--2---:R-:W-:Y:S05]  /*80d0*/  @!P0 BRA `(.L_x_139) ;  /* 0xfffffffc00f08947 */ /* 0x004fea000383ffff */
[----:B------:R-:W-:Y:S05]  /*80e0*/  BRA `(.L_x_140) ;  /* 0xffffffac005c7947 */ /* 0x000fea000383ffff */
.L_x_52:
[----:B-1----:R1:W2:Y:S02]  /*80f0*/  SYNCS.PHASECHK.TRANS64.TRYWAIT P1, [R2+URZ+0xa0], R4 ;  /* 0x0000a004020075a7 */ /* 0x0022a400080211ff */
[----:B--2---:R-:W-:Y:S05]  /*8100*/  @!P1 NANOSLEEP.SYNCS 0x989680 ;  /* 0x009896800000995d */ /* 0x004fea0003900000 */
[----:B------:R-:W2:Y:S02]  /*8110*/  @!P1 SYNCS.PHASECHK.TRANS64 P1, [R2+URZ+0xa0], R4 ;  /* 0x0000a004020095a7 */ /* 0x000ea400080210ff */
[----:B--2---:R-:W-:Y:S05]  /*8120*/  @!P1 BRA `(.L_x_52) ;  /* 0xfffffffc00f09947 */ /* 0x004fea000383ffff */
[----:B------:R-:W-:Y:S05]  /*8130*/  BRA `(.L_x_141) ;  /* 0xffffffac008c7947 */ /* 0x000fea000383ffff */
.L_x_55:
[----:B------:R-:W-:-:S07]  /*8140*/  MOV R0, UR4 ;  /* 0x0000000400007c02 */ /* 0x000fce0008000f00 */
.L_x_142:
[----:B-1----:R1:W2:Y:S02]  /*8150*/  SYNCS.PHASECHK.TRANS64.TRYWAIT P0, [R0+URZ+0xb0], R2 ;  /* 0x0000b002000075a7 */ /* 0x0022a400080011ff */
[----:B--2---:R-:W-:Y:S05]  /*8160*/  @!P0 NANOSLEEP.SYNCS 0x989680 ;  /* 0x009896800000895d */ /* 0x004fea0003900000 */
[----:B------:R-:W2:Y:S02]  /*8170*/  @!P0 SYNCS.PHASECHK.TRANS64 P0, [R0+URZ+0xb0], R2 ;  /* 0x0000b002000085a7 */ /* 0x000ea400080010ff */
[----:B--2---:R-:W-:Y:S05]  /*8180*/  @!P0 BRA `(.L_x_142) ;  /* 0xfffffffc00f08947 */ /* 0x004fea000383ffff */
[----:B------:R-:W-:Y:S05]  /*8190*/  BRA `(.L_x_54) ;  /* 0xffffffac00e07947 */ /* 0x000fea000383ffff */
.L_x_62:
[----:B-1----:R1:W2:Y:S02]  /*81a0*/  SYNCS.PHASECHK.TRANS64.TRYWAIT P1, [R0+URZ+0xa0], R2 ;  /* 0x0000a002000075a7 */ /* 0x0022a400080211ff */
[----:B--2---:R-:W-:Y:S05]  /*81b0*/  @!P1 NANOSLEEP.SYNCS 0x989680 ;  /* 0x009896800000995d */ /* 0x004fea0003900000 */
[----:B------:R-:W2:Y:S02]  /*81c0*/  @!P1 SYNCS.PHASECHK.TRANS64 P1, [R0+URZ+0xa0], R2 ;  /* 0x0000a002000095a7 */ /* 0x000ea400080210ff */
[----:B--2---:R-:W-:Y:S05]  /*81d0*/  @!P1 BRA `(.L_x_62) ;  /* 0xfffffffc00f09947 */ /* 0x004fea000383ffff */
[----:B------:R-:W-:Y:S05]  /*81e0*/  BRA `(.L_x_143) ;  /* 0xffffffb400747947 */ /* 0x000fea000383ffff */
.L_x_63:
[----:B------:R-:W-:-:S07]  /*81f0*/  MOV R2, UR46 ;  /* 0x0000002e00027c02 */ /* 0x000fce0008000f00 */
.L_x_144:
[----:B-1----:R1:W2:Y:S02]  /*8200*/  SYNCS.PHASECHK.TRANS64.TRYWAIT P0, [R2+URZ+0xe0], R0 ;  /* 0x0000e000020075a7 */ /* 0x0022a400080011ff */
[----:B--2---:R-:W-:Y:S05]  /*8210*/  @!P0 NANOSLEEP.SYNCS 0x989680 ;  /* 0x009896800000895d */ /* 0x004fea0003900000 */
[----:B------:R-:W2:Y:S02]  /*8220*/  @!P0 SYNCS.PHASECHK.TRANS64 P0, [R2+URZ+0xe0], R0 ;  /* 0x0000e000020085a7 */ /* 0x000ea400080010ff */
[----:B--2---:R-:W-:Y:S05]  /*8230*/  @!P0 BRA `(.L_x_144) ;  /* 0xfffffffc00f08947 */ /* 0x004fea000383ffff */
[----:B------:R-:W-:Y:S05]  /*8240*/  BRA `(.L_x_145) ;  /* 0xffffffb400c47947 */ /* 0x000fea000383ffff */
.L_x_66:
[----:B------:R-:W-:Y:S07]  /*8250*/  MOV R0, UR7 ;  /* 0x0000000700007c02 */ /* 0x000fee0008000f00 */
.L_x_146:
[----:B-1----:R1:W2:Y:S02]  /*8260*/  SYNCS.PHASECHK.TRANS64.TRYWAIT P0, [R0+URZ], R2 ;  /* 0x00000002000075a7 */ /* 0x0022a400080011ff */
[----:B--2---:R-:W-:Y:S05]  /*8270*/  @!P0 NANOSLEEP.SYNCS 0x989680 ;  /* 0x009896800000895d */ /* 0x004fea0003900000 */
[----:B------:R-:W2:Y:S02]  /*8280*/  @!P0 SYNCS.PHASECHK.TRANS64 P0, [R0+URZ], R2 ;  /* 0x00000002000085a7 */ /* 0x000ea400080010ff */
[----:B--2---:R-:W-:Y:S05]  /*8290*/  @!P0 BRA `(.L_x_146) ;  /* 0xfffffffc00f08947 */ /* 0x004fea000383ffff */
[----:B------:R-:W-:Y:S05]  /*82a0*/  BRA `(.L_x_65) ;  /* 0xffffffb400e07947 */ /* 0x000fea000383ffff */
.L_x_69:
[----:B------:R-:W-:-:S07]  /*82b0*/  MOV R0, UR4 ;  /* 0x0000000400007c02 */ /* 0x000fce0008000f00 */
.L_x_147:
[----:B--2---:R2:W4:Y:S02]  /*82c0*/  SYNCS.PHASECHK.TRANS64.TRYWAIT P0, [R0+URZ], R2 ;  /* 0x00000002000075a7 */ /* 0x00452400080011ff */
[----:B----4-:R-:W-:Y:S05]  /*82d0*/  @!P0 NANOSLEEP.SYNCS 0x989680 ;  /* 0x009896800000895d */ /* 0x010fea0003900000 */
[----:B------:R-:W4:Y:S02]  /*82e0*/  @!P0 SYNCS.PHASECHK.TRANS64 P0, [R0+URZ], R2 ;  /* 0x00000002000085a7 */ /* 0x000f2400080010ff */
[----:B----4-:R-:W-:Y:S05]  /*82f0*/  @!P0 BRA `(.L_x_147) ;  /* 0xfffffffc00f08947 */ /* 0x010fea000383ffff */
[----:B------:R-:W-:Y:S05]  /*8300*/  BRA `(.L_x_148) ;  /* 0xffffffbc000c7947 */ /* 0x000fea000383ffff */
.L_x_70:
[----:B------:R-:W-:-:S07]  /*8310*/  MOV R0, UR5 ;  /* 0x0000000500007c02 */ /* 0x000fce0008000f00 */
.L_x_149:
[----:B-1----:R1:W2:Y:S02]  /*8320*/  SYNCS.PHASECHK.TRANS64.TRYWAIT P0, [R0+URZ], R3 ;  /* 0x00000003000075a7 */ /* 0x0022a400080011ff */
[----:B--2---:R-:W-:Y:S05]  /*8330*/  @!P0 NANOSLEEP.SYNCS 0x989680 ;  /* 0x009896800000895d */ /* 0x004fea0003900000 */
[----:B------:R-:W2:Y:S02]  /*8340*/  @!P0 SYNCS.PHASECHK.TRANS64 P0, [R0+URZ], R3 ;  /* 0x00000003000085a7 */ /* 0x000ea400080010ff */
[----:B--2---:R-:W-:Y:S05]  /*8350*/  @!P0 BRA `(.L_x_149) ;  /* 0xfffffffc00f08947 */ /* 0x004fea000383ffff */
[----:B------:R-:W-:Y:S05]  /*8360*/  BRA `(.L_x_150) ;  /* 0xffffffbc00187947 */ /* 0x000fea000383ffff */
.L_x_71:
[----:B------:R-:W-:-:S07]  /*8370*/  MOV R0, UR5 ;  /* 0x0000000500007c02 */ /* 0x000fce0008000f00 */
.L_x_151:
[----:B-1----:R1:W2:Y:S02]  /*8380*/  SYNCS.PHASECHK.TRANS64.TRYWAIT P0, [R0+URZ], R3 ;  /* 0x00000003000075a7 */ /* 0x0022a400080011ff */
[----:B--2---:R-:W-:Y:S05]  /*8390*/  @!P0 NANOSLEEP.SYNCS 0x989680 ;  /* 0x009896800000895d */ /* 0x004fea0003900000 */
[----:B------:R-:W2:Y:S02]  /*83a0*/  @!P0 SYNCS.PHASECHK.TRANS64 P0, [R0+URZ], R3 ;  /* 0x00000003000085a7 */ /* 0x000ea400080010ff */
[----:B--2---:R-:W-:Y:S05]  /*83b0*/  @!P0 BRA `(.L_x_151) ;  /* 0xfffffffc00f08947 */ /* 0x004fea000383ffff */
[----:B------:R-:W-:Y:S05]  /*83c0*/  BRA `(.L_x_152) ;  /* 0xffffffbc00247947 */ /* 0x000fea000383ffff */
.L_x_72:
[----:B-1----:R-:W-:-:S07]  /*83d0*/  MOV R0, UR4 ;  /* 0x0000000400007c02 */ /* 0x002fce0008000f00 */
.L_x_153:
[----:B-1----:R1:W2:Y:S02]  /*83e0*/  SYNCS.PHASECHK.TRANS64.TRYWAIT P0, [R0+URZ], R2 ;  /* 0x00000002000075a7 */ /* 0x0022a400080011ff */
[----:B--2---:R-:W-:Y:S05]  /*83f0*/  @!P0 NANOSLEEP.SYNCS 0x989680 ;  /* 0x009896800000895d */ /* 0x004fea0003900000 */
[----:B------:R-:W2:Y:S02]  /*8400*/  @!P0 SYNCS.PHASECHK.TRANS64 P0, [R0+URZ], R2 ;  /* 0x00000002000085a7 */ /* 0x000ea400080010ff */
[----:B--2---:R-:W-:Y:S05]  /*8410*/  @!P0 BRA `(.L_x_153) ;  /* 0xfffffffc00f08947 */ /* 0x004fea000383ffff */
[----:B------:R-:W-:Y:S05]  /*8420*/  BRA `(.L_x_154) ;  /* 0xffffffbc00307947 */ /* 0x000fea000383ffff */
.L_x_77:
[----:B---3--:R3:W1:Y:S02]  /*8430*/  SYNCS.PHASECHK.TRANS64.TRYWAIT P0, [R12+URZ+0xa0], R0 ;  /* 0x0000a0000c0075a7 */ /* 0x00866400080011ff */
[----:B-1----:R-:W-:Y:S05]  /*8440*/  @!P0 NANOSLEEP.SYNCS 0x989680 ;  /* 0x009896800000895d */ /* 0x002fea0003900000 */
[----:B------:R-:W1:Y:S02]  /*8450*/  @!P0 SYNCS.PHASECHK.TRANS64 P0, [R12+URZ+0xa0], R0 ;  /* 0x0000a0000c0085a7 */ /* 0x000e6400080010ff */
[----:B-1----:R-:W-:Y:S05]  /*8460*/  @!P0 BRA `(.L_x_77) ;  /* 0xfffffffc00f08947 */ /* 0x002fea000383ffff */
[----:B------:R-:W-:Y:S05]  /*8470*/  BRA `(.L_x_155) ;  /* 0xffffffc000407947 */ /* 0x000fea000383ffff */
.L_x_80:
[----:B-1----:R-:W-:Y:S07]  /*8480*/  MOV R0, UR24 ;  /* 0x0000001800007c02 */ /* 0x002fee0008000f00 */
.L_x_156:
[----:B-1----:R1:W2:Y:S02]  /*8490*/  SYNCS.PHASECHK.TRANS64.TRYWAIT P2, [R0+URZ+0x98], R6 ;  /* 0x00009806000075a7 */ /* 0x0022a400080411ff */
[----:B--2---:R-:W-:Y:S05]  /*84a0*/  @!P2 NANOSLEEP.SYNCS 0x989680 ;  /* 0x009896800000a95d */ /* 0x004fea0003900000 */
[----:B------:R-:W2:Y:S02]  /*84b0*/  @!P2 SYNCS.PHASECHK.TRANS64 P2, [R0+URZ+0x98], R6 ;  /* 0x000098060000a5a7 */ /* 0x000ea400080410ff */
[----:B--2---:R-:W-:Y:S05]  /*84c0*/  @!P2 BRA `(.L_x_156) ;  /* 0xfffffffc00f0a947 */ /* 0x004fea000383ffff */
[----:B------:R-:W-:Y:S05]  /*84d0*/  BRA `(.L_x_79) ;  /* 0xffffffc400a47947 */ /* 0x000fea000383ffff */
.L_x_83:
[----:B------:R-:W-:Y:S07]  /*84e0*/  MOV R0, UR4 ;  /* 0x0000000400007c02 */ /* 0x000fee0008000f00 */
.L_x_157:
[----:B-1----:R1:W2:Y:S02]  /*84f0*/  SYNCS.PHASECHK.TRANS64.TRYWAIT P0, [R0+URZ+0x78], R9 ;  /* 0x00007809000075a7 */ /* 0x0022a400080011ff */
[----:B--2---:R-:W-:Y:S05]  /*8500*/  @!P0 NANOSLEEP.SYNCS 0x989680 ;  /* 0x009896800000895d */ /* 0x004fea0003900000 */
[----:B------:R-:W2:Y:S02]  /*8510*/  @!P0 SYNCS.PHASECHK.TRANS64 P0, [R0+URZ+0x78], R9 ;  /* 0x00007809000085a7 */ /* 0x000ea400080010ff */
[----:B--2---:R-:W-:Y:S05]  /*8520*/  @!P0 BRA `(.L_x_157) ;  /* 0xfffffffc00f08947 */ /* 0x004fea000383ffff */
[----:B------:R-:W-:Y:S05]  /*8530*/  BRA `(.L_x_158) ;  /* 0xffffffc800047947 */ /* 0x000fea000383ffff */
.L_x_84:
[----:B------:R-:W-:Y:S07]  /*8540*/  MOV R6, UR5 ;  /* 0x0000000500067c02 */ /* 0x000fee0008000f00 */
.L_x_159:
[----:B-1----:R1:W2:Y:S02]  /*8550*/  SYNCS.PHASECHK.TRANS64.TRYWAIT P0, [R6+URZ+0x78], R0 ;  /* 0x00007800060075a7 */ /* 0x0022a400080011ff */
[----:B--2---:R-:W-:Y:S05]  /*8560*/  @!P0 NANOSLEEP.SYNCS 0x989680 ;  /* 0x009896800000895d */ /* 0x004fea0003900000 */
[----:B------:R-:W2:Y:S02]  /*8570*/  @!P0 SYNCS.PHASECHK.TRANS64 P0, [R6+URZ+0x78], R0 ;  /* 0x00007800060085a7 */ /* 0x000ea400080010ff */
[----:B--2---:R-:W-:Y:S05]  /*8580*/  @!P0 BRA `(.L_x_159) ;  /* 0xfffffffc00f08947 */ /* 0x004fea000383ffff */
[----:B------:R-:W-:Y:S05]  /*8590*/  BRA `(.L_x_160) ;  /* 0xffffffc800607947 */ /* 0x000fea000383ffff */
.L_x_86:
[----:B------:R-:W-:-:S07]  /*85a0*/  MOV R0, UR4 ;  /* 0x0000000400007c02 */ /* 0x000fce0008000f00 */
.L_x_161:
[----:B-1----:R1:W2:Y:S02]  /*85b0*/  SYNCS.PHASECHK.TRANS64.TRYWAIT P0, [R0+URZ], R2 ;  /* 0x00000002000075a7 */ /* 0x0022a400080011ff */
[----:B--2---:R-:W-:Y:S05]  /*85c0*/  @!P0 NANOSLEEP.SYNCS 0x989680 ;  /* 0x009896800000895d */ /* 0x004fea0003900000 */
[----:B------:R-:W2:Y:S02]  /*85d0*/  @!P0 SYNCS.PHASECHK.TRANS64 P0, [R0+URZ], R2 ;  /* 0x00000002000085a7 */ /* 0x000ea400080010ff */
[----:B--2---:R-:W-:Y:S05]  /*85e0*/  @!P0 BRA `(.L_x_161) ;  /* 0xfffffffc00f08947 */ /* 0x004fea000383ffff */
[----:B------:R-:W-:Y:S05]  /*85f0*/  BRA `(.L_x_162) ;  /* 0xffffffc800f07947 */ /* 0x000fea000383ffff */
.L_x_87:
[----:B------:R-:W-:-:S07]  /*8600*/  MOV R0, UR5 ;  /* 0x0000000500007c02 */ /* 0x000fce0008000f00 */
.L_x_163:
[----:B-1----:R1:W2:Y:S02]  /*8610*/  SYNCS.PHASECHK.TRANS64.TRYWAIT P0, [R0+URZ], R2 ;  /* 0x00000002000075a7 */ /* 0x0022a400080011ff */
[----:B--2---:R-:W-:Y:S05]  /*8620*/  @!P0 NANOSLEEP.SYNCS 0x989680 ;  /* 0x009896800000895d */ /* 0x004fea0003900000 */
[----:B------:R-:W2:Y:S02]  /*8630*/  @!P0 SYNCS.PHASECHK.TRANS64 P0, [R0+URZ], R2 ;  /* 0x00000002000085a7 */ /* 0x000ea400080010ff */
[----:B--2---:R-:W-:Y:S05]  /*8640*/  @!P0 BRA `(.L_x_163) ;  /* 0xfffffffc00f08947 */ /* 0x004fea000383ffff */
[----:B------:R-:W-:Y:S05]  /*8650*/  BRA `(.L_x_164) ;  /* 0xffffffc800fc7947 */ /* 0x000fea000383ffff */
.L_x_89:
[----:B-1----:R1:W2:Y:S02]  /*8660*/  SYNCS.PHASECHK.TRANS64.TRYWAIT P0, [R0+URZ+0xa0], R2 ;  /* 0x0000a002000075a7 */ /* 0x0022a400080011ff */
[----:B--2---:R-:W-:Y:S05]  /*8670*/  @!P0 NANOSLEEP.SYNCS 0x989680 ;  /* 0x009896800000895d */ /* 0x004fea0003900000 */
[----:B------:R-:W2:Y:S02]  /*8680*/  @!P0 SYNCS.PHASECHK.TRANS64 P0, [R0+URZ+0xa0], R2 ;  /* 0x0000a002000085a7 */ /* 0x000ea400080010ff */
[----:B--2---:R-:W-:Y:S05]  /*8690*/  @!P0 BRA `(.L_x_89) ;  /* 0xfffffffc00f08947 */ /* 0x004fea000383ffff */
[----:B------:R-:W-:Y:S05]  /*86a0*/  BRA `(.L_x_165) ;  /* 0xffffffcc00ec7947 */ /* 0x000fea000383ffff */
.L_x_99:
[----:B-1----:R1:W3:Y:S02]  /*86b0*/  SYNCS.PHASECHK.TRANS64.TRYWAIT P1, [R2+URZ+0x60], R0 ;  /* 0x00006000020075a7 */ /* 0x0022e400080211ff */
[----:B---3--:R-:W-:Y:S05]  /*86c0*/  @!P1 NANOSLEEP.SYNCS 0x989680 ;  /* 0x009896800000995d */ /* 0x008fea0003900000 */
[----:B------:R-:W3:Y:S02]  /*86d0*/  @!P1 SYNCS.PHASECHK.TRANS64 P1, [R2+URZ+0x60], R0 ;  /* 0x00006000020095a7 */ /* 0x000ee400080210ff */
[----:B---3--:R-:W-:Y:S05]  /*86e0*/  @!P1 BRA `(.L_x_99) ;  /* 0xfffffffc00f09947 */ /* 0x008fea000383ffff */
[----:B------:R-:W-:Y:S05]  /*86f0*/  BRA `(.L_x_98) ;  /* 0xffffffdc006c7947 */ /* 0x000fea000383ffff */
.L_x_101:
[----:B--2---:R2:W3:Y:S02]  /*8700*/  SYNCS.PHASECHK.TRANS64.TRYWAIT P0, [R71+URZ+0xc0], R3 ;  /* 0x0000c003470075a7 */ /* 0x0044e400080011ff */
[----:B---3--:R-:W-:Y:S05]  /*8710*/  @!P0 NANOSLEEP.SYNCS 0x989680 ;  /* 0x009896800000895d */ /* 0x008fea0003900000 */
[----:B------:R-:W3:Y:S02]  /*8720*/  @!P0 SYNCS.PHASECHK.TRANS64 P0, [R71+URZ+0xc0], R3 ;  /* 0x0000c003470085a7 */ /* 0x000ee400080010ff */
[----:B---3--:R-:W-:Y:S05]  /*8730*/  @!P0 BRA `(.L_x_101) ;  /* 0xfffffffc00f08947 */ /* 0x008fea000383ffff */
[----:B------:R-:W-:Y:S05]  /*8740*/  BRA `(.L_x_100) ;  /* 0xffffffdc00e47947 */ /* 0x000fea000383ffff */
.L_x_112:
[----:B-1----:R1:W2:Y:S02]  /*8750*/  SYNCS.PHASECHK.TRANS64.TRYWAIT P0, [R2+URZ+0x60], R74 ;  /* 0x0000604a020075a7 */ /* 0x0022a400080011ff */
[----:B--2---:R-:W-:Y:S05]  /*8760*/  @!P0 NANOSLEEP.SYNCS 0x989680 ;  /* 0x009896800000895d */ /* 0x004fea0003900000 */
[----:B------:R-:W2:Y:S02]  /*8770*/  @!P0 SYNCS.PHASECHK.TRANS64 P0, [R2+URZ+0x60], R74 ;  /* 0x0000604a020085a7 */ /* 0x000ea400080010ff */
[----:B--2---:R-:W-:Y:S05]  /*8780*/  @!P0 BRA `(.L_x_112) ;  /* 0xfffffffc00f08947 */ /* 0x004fea000383ffff */
[----:B------:R-:W-:Y:S05]  /*8790*/  BRA `(.L_x_111) ;  /* 0xffffffe800307947 */ /* 0x000fea000383ffff */
        .weak           $__internal_0_$__cuda_sm10x_tcgen05_guardrail_trap_col_being_dealloced_not_returned_by_alloc
        .type           $__internal_0_$__cuda_sm10x_tcgen05_guardrail_trap_col_being_dealloced_not_returned_by_alloc,@function
        .size           $__internal_0_$__cuda_sm10x_tcgen05_guardrail_trap_col_being_dealloced_not_returned_by_alloc,($__internal_1_$__cuda_sm10x_tcgen05_guardrail_trap_phase_invalid_during_alloc - $__internal_0_$__cuda_sm10x_tcgen05_guardrail_trap_col_being_dealloced_not_returned_by_alloc)
$__internal_0_$__cuda_sm10x_tcgen05_guardrail_trap_col_being_dealloced_not_returned_by_alloc:
[----:B------:R-:W-:Y:S05]  /*87a0*/  BPT.TRAP 0x1 ;  /* 0x000000040000795c */ /* 0x000fea0000300000 */
[----:B------:R-:W-:-:S04]  /*87b0*/  HFMA2 R3, -RZ, RZ, 0, 0 ;  /* 0x00000000ff037431 */ /* 0x000fc800000001ff */
[----:B------:R-:W-:Y:S05]  /*87c0*/  RET.REL.NODEC R2 `(_ZN7cutlass13device_kernelINS_4gemm6kernel13GemmUniversalIN4cute5tupleIJiiiiEEENS1_10collective13CollectiveMmaINS1_35MainloopSm100TmaUmmaWarpSpecializedILi6ELi2ELi4ENS5_IJNS4_1CILi1EEENSA_ILi4EEESB_EEEEENS5_IJNSA_ILi64EEESF_SF_EEENS_10tfloat32_tENS5_IJlSB_lEEESH_SI_NS4_8TiledMMAINS4_8MMA_AtomIJNS4_17SM100_MMA_TF32_SSISH_SH_fLi64ELi64ELNS4_4UMMA5MajorE0ELSN_0ELNSM_7ScaleInE0ELSO_0EEEEEENS4_6LayoutINS5_IJSB_SB_SB_EEENS5_IJNSA_ILi0EEEST_ST_EEEEENS5_IJNS4_10UnderscoreESW_SW_EEEEENS4_23SM90_TMA_LOAD_MULTICASTENS4_14ComposedLayoutINS4_7SwizzleILi3ELi4ELi3EEENS4_18smem_ptr_flag_bitsILi32EEENSR_INS5_IJNSA_ILi8EEENSA_ILi32EEEEEENS5_IJS16_SB_EEEEEEEvNS4_8identityENS4_13SM90_TMA_LOADES1A_vS1B_EENS_8epilogue10collective18CollectiveEpilogueINS1E_23Sm100TmaWarpSpecializedILi3ELi2ELi16ELb1ELb0EEEJSG_NS5_IJNSR_ISF_SB_EENSR_IS16_SB_EEEEESH_SI_SH_SI_NS1E_6fusion15FusionCallbacksIS1I_NS1M_17LinearCombinationISH_fSH_fLNS_15FloatRoundStyleE2EEESG_S1L_JEEENS4_5SM1004TMEM4LOAD26SM100_TMEM_LOAD_16dp128b8xES1C_S1A_NS4_17SM75_U32x4_LDSM_NENS4_14SM90_TMA_STOREES1A_NS4_17SM90_U32x4_STSM_NENS4_39AutoVectorizingCopyWithAssumedAlignmentILi128EEEEEEvvEEEEvNT_6ParamsE) ;  /* 0xffffff78020c7950 */ /* 0x000fea0003c3ffff */
        .weak           $__internal_1_$__cuda_sm10x_tcgen05_guardrail_trap_phase_invalid_during_alloc
        .type           $__internal_1_$__cuda_sm10x_tcgen05_guardrail_trap_phase_invalid_during_alloc,@function
        .size           $__internal_1_$__cuda_sm10x_tcgen05_guardrail_trap_phase_invalid_during_alloc,($__internal_2_$__cuda_sm10x_tcgen05_guardrail_trap_unallocated_columns_being_dealloced - $__internal_1_$__cuda_sm10x_tcgen05_guardrail_trap_phase_invalid_during_alloc)
$__internal_1_$__cuda_sm10x_tcgen05_guardrail_trap_phase_invalid_during_alloc:
[----:B------:R-:W-:Y:S05]  /*87d0*/  BPT.TRAP 0x1 ;  /* 0x000000040000795c */ /* 0x000fea0000300000 */
[----:B------:R-:W-:-:S04]  /*87e0*/  MOV R5, 0x0 ;  /* 0x0000000000057802 */ /* 0x000fc80000000f00 */
[----:B------:R-:W-:Y:S05]  /*87f0*/  RET.REL.NODEC R4 `(_ZN7cutlass13device_kernelINS_4gemm6kernel13GemmUniversalIN4cute5tupleIJiiiiEEENS1_10collective13CollectiveMmaINS1_35MainloopSm100TmaUmmaWarpSpecializedILi6ELi2ELi4ENS5_IJNS4_1CILi1EEENSA_ILi4EEESB_EEEEENS5_IJNSA_ILi64EEESF_SF_EEENS_10tfloat32_tENS5_IJlSB_lEEESH_SI_NS4_8TiledMMAINS4_8MMA_AtomIJNS4_17SM100_MMA_TF32_SSISH_SH_fLi64ELi64ELNS4_4UMMA5MajorE0ELSN_0ELNSM_7ScaleInE0ELSO_0EEEEEENS4_6LayoutINS5_IJSB_SB_SB_EEENS5_IJNSA_ILi0EEEST_ST_EEEEENS5_IJNS4_10UnderscoreESW_SW_EEEEENS4_23SM90_TMA_LOAD_MULTICASTENS4_14ComposedLayoutINS4_7SwizzleILi3ELi4ELi3EEENS4_18smem_ptr_flag_bitsILi32EEENSR_INS5_IJNSA_ILi8EEENSA_ILi32EEEEEENS5_IJS16_SB_EEEEEEEvNS4_8identityENS4_13SM90_TMA_LOADES1A_vS1B_EENS_8epilogue10collective18CollectiveEpilogueINS1E_23Sm100TmaWarpSpecializedILi3ELi2ELi16ELb1ELb0EEEJSG_NS5_IJNSR_ISF_SB_EENSR_IS16_SB_EEEEESH_SI_SH_SI_NS1E_6fusion15FusionCallbacksIS1I_NS1M_17LinearCombinationISH_fSH_fLNS_15FloatRoundStyleE2EEESG_S1L_JEEENS4_5SM1004TMEM4LOAD26SM100_TMEM_LOAD_16dp128b8xES1C_S1A_NS4_17SM75_U32x4_LDSM_NENS4_14SM90_TMA_STOREES1A_NS4_17SM90_U32x4_STSM_NENS4_39AutoVectorizingCopyWithAssumedAlignmentILi128EEEEEEvvEEEEvNT_6ParamsE) ;  /* 0xffffff7804007950 */ /* 0x000fea0003c3ffff */
        .weak           $__internal_2_$__cuda_sm10x_tcgen05_guardrail_trap_unallocated_columns_being_dealloced
        .type           $__internal_2_$__cuda_sm10x_tcgen05_guardrail_trap_unallocated_columns_being_dealloced,@function
        .size           $__internal_2_$__cuda_sm10x_tcgen05_guardrail_trap_unallocated_columns_being_dealloced,(.L_x_167 - $__internal_2_$__cuda_sm10x_tcgen05_guardrail_trap_unallocated_columns_being_dealloced)
$__internal_2_$__cuda_sm10x_tcgen05_guardrail_trap_unallocated_columns_being_dealloced:
[----:B------:R-:W-:Y:S05]  /*8800*/  BPT.TRAP 0x1 ;  /* 0x000000040000795c */ /* 0x000fea0000300000 */
[----:B------:R-:W-:-:S04]  /*8810*/  HFMA2 R3, -RZ, RZ, 0, 0 ;  /* 0x00000000ff037431 */ /* 0x000fc800000001ff */
[----:B------:R-:W-:Y:S05]  /*8820*/  RET.REL.NODEC R2 `(_ZN7cutlass13device_kernelINS_4gemm6kernel13GemmUniversalIN4cute5tupleIJiiiiEEENS1_10collective13CollectiveMmaINS1_35MainloopSm100TmaUmmaWarpSpecializedILi6ELi2ELi4ENS5_IJNS4_1CILi1EEENSA_ILi4EEESB_EEEEENS5_IJNSA_ILi64EEESF_SF_EEENS_10tfloat32_tENS5_IJlSB_lEEESH_SI_NS4_8TiledMMAINS4_8MMA_AtomIJNS4_17SM100_MMA_TF32_SSISH_SH_fLi64ELi64ELNS4_4UMMA5MajorE0ELSN_0ELNSM_7ScaleInE0ELSO_0EEEEEENS4_6LayoutINS5_IJSB_SB_SB_EEENS5_IJNSA_ILi0EEEST_ST_EEEEENS5_IJNS4_10UnderscoreESW_SW_EEEEENS4_23SM90_TMA_LOAD_MULTICASTENS4_14ComposedLayoutINS4_7SwizzleILi3ELi4ELi3EEENS4_18smem_ptr_flag_bitsILi32EEENSR_INS5_IJNSA_ILi8EEENSA_ILi32EEEEEENS5_IJS16_SB_EEEEEEEvNS4_8identityENS4_13SM90_TMA_LOADES1A_vS1B_EENS_8epilogue10collective18CollectiveEpilogueINS1E_23Sm100TmaWarpSpecializedILi3ELi2ELi16ELb1ELb0EEEJSG_NS5_IJNSR_ISF_SB_EENSR_IS16_SB_EEEEESH_SI_SH_SI_NS1E_6fusion15FusionCallbacksIS1I_NS1M_17LinearCombinationISH_fSH_fLNS_15FloatRoundStyleE2EEESG_S1L_JEEENS4_5SM1004TMEM4LOAD26SM100_TMEM_LOAD_16dp128b8xES1C_S1A_NS4_17SM75_U32x4_LDSM_NENS4_14SM90_TMA_STOREES1A_NS4_17SM90_U32x4_STSM_NENS4_39AutoVectorizingCopyWithAssumedAlignmentILi128EEEEEEvvEEEEvNT_6ParamsE) ;  /* 0xffffff7402f47950 */ /* 0x000fea0003c3ffff */
.L_x_166:
[----:B------:R-:W-:-:S00]  /*8830*/  BRA `(.L_x_166) ;  /* 0xfffffffc00fc7947 */ /* 0x000fc0000383ffff */
[----:B------:R-:W-:-:S00]  /*8840*/  NOP ;  /* 0x0000000000007918 */ /* 0x000fc00000000000 */
        /* <DEDUP_REMOVED lines=11> */
.L_x_167:


//--------------------- .nv.global.init           --------------------------
	.section	.nv.global.init,"aw",@progbits
.nv.global.init:
	.type		$str$27,@object
	.size		$str$27,($str$28 - $str$27)
$str$27:
        /*0000*/ 	.byte	0x28, 0x61, 0x64, 0x64, 0x72, 0x65, 0x73, 0x73, 0x20, 0x26, 0x20, 0x6d, 0x61, 0x73, 0x6b, 0x29
        /*0010*/ 	.byte	0x20, 0x3d, 0x3d, 0x20, 0x30, 0x00
	.type		$str$28,@object
	.size		$str$28,($str$26 - $str$28)
$str$28:
        /*0016*/ 	.byte	0x2f, 0x74, 0x6d, 0x70, 0x2f, 0x63, 0x75, 0x74, 0x6c, 0x61, 0x73, 0x73, 0x5f, 0x73, 0x77, 0x65
        /*0026*/ 	.byte	0x65, 0x70, 0x5f, 0x73, 0x72, 0x63, 0x2f, 0x69, 0x6e, 0x63, 0x6c, 0x75, 0x64, 0x65, 0x2f, 0x63
        /*0036*/ 	.byte	0x75, 0x74, 0x65, 0x2f, 0x70, 0x6f, 0x69, 0x6e, 0x74, 0x65, 0x72, 0x5f, 0x66, 0x6c, 0x61, 0x67
        /*0046*/ 	.byte	0x67, 0x65, 0x64, 0x2e, 0x68, 0x70, 0x70, 0x00
	.type		$str$26,@object
	.size		$str$26,($str$25 - $str$26)
$str$26:
        /*004e*/ 	.byte	0x2f, 0x74, 0x6d, 0x70, 0x2f, 0x63, 0x75, 0x74, 0x6c, 0x61, 0x73, 0x73, 0x5f, 0x73, 0x77, 0x65
        /*005e*/ 	.byte	0x65, 0x70, 0x5f, 0x73, 0x72, 0x63, 0x2f, 0x69, 0x6e, 0x63, 0x6c, 0x75, 0x64, 0x65, 0x2f, 0x63
        /*006e*/ 	.byte	0x75, 0x74, 0x65, 0x2f, 0x61, 0x74, 0x6f, 0x6d, 0x2f, 0x63, 0x6f, 0x70, 0x79, 0x5f, 0x74, 0x72
        /*007e*/ 	.byte	0x61, 0x69, 0x74, 0x73, 0x5f, 0x73, 0x6d, 0x31, 0x30, 0x30, 0x2e, 0x68, 0x70, 0x70, 0x00
	.type		$str$25,@object
	.size		$str$25,(__unnamed_1 - $str$25)
$str$25:
        /*008d*/ 	.byte	0x28, 0x28, 0x75, 0x69, 0x6e, 0x74, 0x33, 0x32, 0x5f, 0x74, 0x28, 0x74, 0x68, 0x72, 0x65, 0x61
        /*009d*/ 	.byte	0x64, 0x49, 0x64, 0x78, 0x2e, 0x78, 0x29, 0x20, 0x2f, 0x20, 0x33, 0x32, 0x29, 0x20, 0x25, 0x20
        /*00ad*/ 	.byte	0x34, 0x29, 0x20, 0x3d, 0x3d, 0x20, 0x28, 0x28, 0x28, 0x74, 0x6d, 0x65, 0x6d, 0x5f, 0x61, 0x64
        /*00bd*/ 	.byte	0x64, 0x72, 0x20, 0x3e, 0x3e, 0x20, 0x31, 0x36, 0x29, 0x20, 0x2f, 0x20, 0x33, 0x32, 0x29, 0x20
        /*00cd*/ 	.byte	0x25, 0x20, 0x34, 0x29, 0x00
	.type		__unnamed_1,@object
	.size		__unnamed_1,(__unnamed_2 - __unnamed_1)
__unnamed_1:
        /*00d2*/ 	.byte	0x61, 0x75, 0x74, 0x6f, 0x20, 0x63, 0x75, 0x74, 0x65, 0x3a, 0x3a, 0x61, 0x73, 0x5f, 0x70, 0x6f
        /* <DEDUP_REMOVED lines=24> */
        /*0262*/ 	.byte	0x30, 0x34, 0x38, 0x3e, 0x3e, 0x3e, 0x3e, 0x5d, 0x00
	.type		__unnamed_2,@object
	.size		__unnamed_2,(.L_2 - __unnamed_2)
__unnamed_2:
        /* <DEDUP_REMOVED lines=45> */
        /*053b*/ 	.byte	0x3e, 0x3e, 0x3e, 0x5d, 0x00
.L_2:


//--------------------- .nv.shared._ZN7cutlass13device_kernelINS_4gemm6kernel13GemmUniversalIN4cute5tupleIJiiiiEEENS1_10collective13CollectiveMmaINS1_35MainloopSm100TmaUmmaWarpSpecializedILi6ELi2ELi4ENS5_IJNS4_1CILi1EEENSA_ILi4EEESB_EEEEENS5_IJNSA_ILi64EEESF_SF_EEENS_10tfloat32_tENS5_IJlSB_lEEESH_SI_NS4_8TiledMMAINS4_8MMA_AtomIJNS4_17SM100_MMA_TF32_SSISH_SH_fLi64ELi64ELNS4_4UMMA5MajorE0ELSN_0ELNSM_7ScaleInE0ELSO_0EEEEEENS4_6LayoutINS5_IJSB_SB_SB_EEENS5_IJNSA_ILi0EEEST_ST_EEEEENS5_IJNS4_10UnderscoreESW_SW_EEEEENS4_23SM90_TMA_LOAD_MULTICASTENS4_14ComposedLayoutINS4_7SwizzleILi3ELi4ELi3EEENS4_18smem_ptr_flag_bitsILi32EEENSR_INS5_IJNSA_ILi8EEENSA_ILi32EEEEEENS5_IJS16_SB_EEEEEEEvNS4_8identityENS4_13SM90_TMA_LOADES1A_vS1B_EENS_8epilogue10collective18CollectiveEpilogueINS1E_23Sm100TmaWarpSpecializedILi3ELi2ELi16ELb1ELb0EEEJSG_NS5_IJNSR_ISF_SB_EENSR_IS16_SB_EEEEESH_SI_SH_SI_NS1E_6fusion15FusionCallbacksIS1I_NS1M_17LinearCombinationISH_fSH_fLNS_15FloatRoundStyleE2EEESG_S1L_JEEENS4_5SM1004TMEM4LOAD26SM100_TMEM_LOAD_16dp128b8xES1C_S1A_NS4_17SM75_U32x4_LDSM_NENS4_14SM90_TMA_STOREES1A_NS4_17SM90_U32x4_STSM_NENS4_39AutoVectorizingCopyWithAssumedAlignmentILi128EEEEEEvvEEEEvNT_6ParamsE --------------------------
	.section	.nv.shared._ZN7cutlass13device_kernelINS_4gemm6kernel13GemmUniversalIN4cute5tupleIJiiiiEEENS1_10collective13CollectiveMmaINS1_35MainloopSm100TmaUmmaWarpSpecializedILi6ELi2ELi4ENS5_IJNS4_1CILi1EEENSA_ILi4EEESB_EEEEENS5_IJNSA_ILi64EEESF_SF_EEENS_10tfloat32_tENS5_IJlSB_lEEESH_SI_NS4_8TiledMMAINS4_8MMA_AtomIJNS4_17SM100_MMA_TF32_SSISH_SH_fLi64ELi64ELNS4_4UMMA5MajorE0ELSN_0ELNSM_7ScaleInE0ELSO_0EEEEEENS4_6LayoutINS5_IJSB_SB_SB_EEENS5_IJNSA_ILi0EEEST_ST_EEEEENS5_IJNS4_10UnderscoreESW_SW_EEEEENS4_23SM90_TMA_LOAD_MULTICASTENS4_14ComposedLayoutINS4_7SwizzleILi3ELi4ELi3EEENS4_18smem_ptr_flag_bitsILi32EEENSR_INS5_IJNSA_ILi8EEENSA_ILi32EEEEEENS5_IJS16_SB_EEEEEEEvNS4_8identityENS4_13SM90_TMA_LOADES1A_vS1B_EENS_8epilogue10collective18CollectiveEpilogueINS1E_23Sm100TmaWarpSpecializedILi3ELi2ELi16ELb1ELb0EEEJSG_NS5_IJNSR_ISF_SB_EENSR_IS16_SB_EEEEESH_SI_SH_SI_NS1E_6fusion15FusionCallbacksIS1I_NS1M_17LinearCombinationISH_fSH_fLNS_15FloatRoundStyleE2EEESG_S1L_JEEENS4_5SM1004TMEM4LOAD26SM100_TMEM_LOAD_16dp128b8xES1C_S1A_NS4_17SM75_U32x4_LDSM_NENS4_14SM90_TMA_STOREES1A_NS4_17SM90_U32x4_STSM_NENS4_39AutoVectorizingCopyWithAssumedAlignmentILi128EEEEEEvvEEEEvNT_6ParamsE,"aw",@nobits
	.sectionflags	@""
	.align	16
	.zero		1024


//--------------------- .nv.shared.reserved.0     --------------------------
	.section	.nv.shared.reserved.0,"aw",@nobits
	.weak		__nv_reservedSMEM_offset_0_alias
	.size		__nv_reservedSMEM_offset_0_alias, 0, 64
	.other		__nv_reservedSMEM_offset_0_alias,@"STO_CUDA_RESERVED_SHARED STV_DEFAULT"
__nv_reservedSMEM_offset_0_alias:
	.zero		0
.nv.shared.reserved.0:
	.zero		64
	.weak		__nv_reservedSMEM_tcgen05_partition
	.type		__nv_reservedSMEM_tcgen05_partition,@object
	.size		__nv_reservedSMEM_tcgen05_partition,(.L_0 - __nv_reservedSMEM_tcgen05_partition)
__nv_reservedSMEM_tcgen05_partition:
	.zero		32
.L_0:


//--------------------- .nv.global                --------------------------
	.section	.nv.global,"aw",@nobits
.nv.global:
	.type		_ZN40_INTERNAL_1edab20e_4_k_cu_ca32a5bd_338104cute1_E,@object
	.size		_ZN40_INTERNAL_1edab20e_4_k_cu_ca32a5bd_338104cute1_E,(_ZN40_INTERNAL_1edab20e_4_k_cu_ca32a5bd_338104cuda3std3__45__cpo6cbeginE - _ZN40_INTERNAL_1edab20e_4_k_cu_ca32a5bd_338104cute1_E)
_ZN40_INTERNAL_1edab20e_4_k_cu_ca32a5bd_338104cute1_E:
	.zero		1
	.type		_ZN40_INTERNAL_1edab20e_4_k_cu_ca32a5bd_338104cuda3std3__45__cpo6cbeginE,@object
	.size		_ZN40_INTERNAL_1edab20e_4_k_cu_ca32a5bd_338104cuda3std3__45__cpo6cbeginE,(_ZN40_INTERNAL_1edab20e_4_k_cu_ca32a5bd_338104cuda3std3__48in_placeE - _ZN40_INTERNAL_1edab20e_4_k_cu_ca32a5bd_338104cuda3std3__45__cpo6cbeginE)
_ZN40_INTERNAL_1edab20e_4_k_cu_ca32a5bd_338104cuda3std3__45__cpo6cbeginE:
	.zero		1
	.type		_ZN40_INTERNAL_1edab20e_4_k_cu_ca32a5bd_338104cuda3std3__48in_placeE,@object
	.size		_ZN40_INTERNAL_1edab20e_4_k_cu_ca32a5bd_338104cuda3std3__48in_placeE,(_ZN40_INTERNAL_1edab20e_4_k_cu_ca32a5bd_338104cuda3std6ranges3__45__cpo9iter_moveE - _ZN40_INTERNAL_1edab20e_4_k_cu_ca32a5bd_338104cuda3std3__48in_placeE)
_ZN40_INTERNAL_1edab20e_4_k_cu_ca32a5bd_338104cuda3std3__48in_placeE:
	.zero		1
	.type		_ZN40_INTERNAL_1edab20e_4_k_cu_ca32a5bd_338104cuda3std6ranges3__45__cpo9iter_moveE,@object
	.size		_ZN40_INTERNAL_1edab20e_4_k_cu_ca32a5bd_338104cuda3std6ranges3__45__cpo9iter_moveE,(_ZN40_INTERNAL_1edab20e_4_k_cu_ca32a5bd_338104cuda3std3__45__cpo5beginE - _ZN40_INTERNAL_1edab20e_4_k_cu_ca32a5bd_338104cuda3std6ranges3__45__cpo9iter_moveE)
_ZN40_INTERNAL_1edab20e_4_k_cu_ca32a5bd_338104cuda3std6ranges3__45__cpo9iter_moveE:
	.zero		1
	.type		_ZN40_INTERNAL_1edab20e_4_k_cu_ca32a5bd_338104cuda3std3__45__cpo5beginE,@object
	.size		_ZN40_INTERNAL_1edab20e_4_k_cu_ca32a5bd_338104cuda3std3__45__cpo5beginE,(_ZN40_INTERNAL_1edab20e_4_k_cu_ca32a5bd_338104cuda3std3__442_GLOBAL__N__1edab20e_4_k_cu_ca32a5bd_338106ignoreE - _ZN40_INTERNAL_1edab20e_4_k_cu_ca32a5bd_338104cuda3std3__45__cpo5beginE)
_ZN40_INTERNAL_1edab20e_4_k_cu_ca32a5bd_338104cuda3std3__45__cpo5beginE:
	.zero		1
	.type		_ZN40_INTERNAL_1edab20e_4_k_cu_ca32a5bd_338104cuda3std3__442_GLOBAL__N__1edab20e_4_k_cu_ca32a5bd_338106ignoreE,@object
	.size		_ZN40_INTERNAL_1edab20e_4_k_cu_ca32a5bd_338104cuda3std3__442_GLOBAL__N__1edab20e_4_k_cu_ca32a5bd_338106ignoreE,(_ZN40_INTERNAL_1edab20e_4_k_cu_ca32a5bd_338104cute7productE - _ZN40_INTERNAL_1edab20e_4_k_cu_ca32a5bd_338104cuda3std3__442_GLOBAL__N__1edab20e_4_k_cu_ca32a5bd_338106ignoreE)
_ZN40_INTERNAL_1edab20e_4_k_cu_ca32a5bd_338104cuda3std3__442_GLOBAL__N__1edab20e_4_k_cu_ca32a5bd_338106ignoreE:
	.zero		1
	.type		_ZN40_INTERNAL_1edab20e_4_k_cu_ca32a5bd_338104cute7productE,@object
	.size		_ZN40_INTERNAL_1edab20e_4_k_cu_ca32a5bd_338104cute7productE,(_ZN40_INTERNAL_1edab20e_4_k_cu_ca32a5bd_338104cuda3std3__45__cpo3endE - _ZN40_INTERNAL_1edab20e_4_k_cu_ca32a5bd_338104cute7productE)
_ZN40_INTERNAL_1edab20e_4_k_cu_ca32a5bd_338104cute7productE:
	.zero		1
	.type		_ZN40_INTERNAL_1edab20e_4_k_cu_ca32a5bd_338104cuda3std3__45__cpo3endE,@object
	.size		_ZN40_INTERNAL_1edab20e_4_k_cu_ca32a5bd_338104cuda3std3__45__cpo3endE,(_ZN40_INTERNAL_1edab20e_4_k_cu_ca32a5bd_338104cuda3std3__419piecewise_constructE - _ZN40_INTERNAL_1edab20e_4_k_cu_ca32a5bd_338104cuda3std3__45__cpo3endE)
_ZN40_INTERNAL_1edab20e_4_k_cu_ca32a5bd_338104cuda3std3__45__cpo3endE:
	.zero		1
	.type		_ZN40_INTERNAL_1edab20e_4_k_cu_ca32a5bd_338104cuda3std3__419piecewise_constructE,@object
	.size		_ZN40_INTERNAL_1edab20e_4_k_cu_ca32a5bd_338104cuda3std3__419piecewise_constructE,(_ZN40_INTERNAL_1edab20e_4_k_cu_ca32a5bd_338104cuda3std3__45__cpo4cendE - _ZN40_INTERNAL_1edab20e_4_k_cu_ca32a5bd_338104cuda3std3__419piecewise_constructE)
_ZN40_INTERNAL_1edab20e_4_k_cu_ca32a5bd_338104cuda3std3__419piecewise_constructE:
	.zero		1
	.type		_ZN40_INTERNAL_1edab20e_4_k_cu_ca32a5bd_338104cuda3std3__45__cpo4cendE,@object
	.size		_ZN40_INTERNAL_1edab20e_4_k_cu_ca32a5bd_338104cuda3std3__45__cpo4cendE,(_ZN40_INTERNAL_1edab20e_4_k_cu_ca32a5bd_338104cuda3std6ranges3__45__cpo4swapE - _ZN40_INTERNAL_1edab20e_4_k_cu_ca32a5bd_338104cuda3std3__45__cpo4cendE)
_ZN40_INTERNAL_1edab20e_4_k_cu_ca32a5bd_338104cuda3std3__45__cpo4cendE:
	.zero		1
	.type		_ZN40_INTERNAL_1edab20e_4_k_cu_ca32a5bd_338104cuda3std6ranges3__45__cpo4swapE,@object
	.size		_ZN40_INTERNAL_1edab20e_4_k_cu_ca32a5bd_338104cuda3std6ranges3__45__cpo4swapE,(.L_10 - _ZN40_INTERNAL_1edab20e_4_k_cu_ca32a5bd_338104cuda3std6ranges3__45__cpo4swapE)
_ZN40_INTERNAL_1edab20e_4_k_cu_ca32a5bd_338104cuda3std6ranges3__45__cpo4swapE:
	.zero		1
.L_10:


//--------------------- .nv.constant0._ZN7cutlass13device_kernelINS_4gemm6kernel13GemmUniversalIN4cute5tupleIJiiiiEEENS1_10collective13CollectiveMmaINS1_35MainloopSm100TmaUmmaWarpSpecializedILi6ELi2ELi4ENS5_IJNS4_1CILi1EEENSA_ILi4EEESB_EEEEENS5_IJNSA_ILi64EEESF_SF_EEENS_10tfloat32_tENS5_IJlSB_lEEESH_SI_NS4_8TiledMMAINS4_8MMA_AtomIJNS4_17SM100_MMA_TF32_SSISH_SH_fLi64ELi64ELNS4_4UMMA5MajorE0ELSN_0ELNSM_7ScaleInE0ELSO_0EEEEEENS4_6LayoutINS5_IJSB_SB_SB_EEENS5_IJNSA_ILi0EEEST_ST_EEEEENS5_IJNS4_10UnderscoreESW_SW_EEEEENS4_23SM90_TMA_LOAD_MULTICASTENS4_14ComposedLayoutINS4_7SwizzleILi3ELi4ELi3EEENS4_18smem_ptr_flag_bitsILi32EEENSR_INS5_IJNSA_ILi8EEENSA_ILi32EEEEEENS5_IJS16_SB_EEEEEEEvNS4_8identityENS4_13SM90_TMA_LOADES1A_vS1B_EENS_8epilogue10collective18CollectiveEpilogueINS1E_23Sm100TmaWarpSpecializedILi3ELi2ELi16ELb1ELb0EEEJSG_NS5_IJNSR_ISF_SB_EENSR_IS16_SB_EEEEESH_SI_SH_SI_NS1E_6fusion15FusionCallbacksIS1I_NS1M_17LinearCombinationISH_fSH_fLNS_15FloatRoundStyleE2EEESG_S1L_JEEENS4_5SM1004TMEM4LOAD26SM100_TMEM_LOAD_16dp128b8xES1C_S1A_NS4_17SM75_U32x4_LDSM_NENS4_14SM90_TMA_STOREES1A_NS4_17SM90_U32x4_STSM_NENS4_39AutoVectorizingCopyWithAssumedAlignmentILi128EEEEEEvvEEEEvNT_6ParamsE --------------------------
	.section	.nv.constant0._ZN7cutlass13device_kernelINS_4gemm6kernel13GemmUniversalIN4cute5tupleIJiiiiEEENS1_10collective13CollectiveMmaINS1_35MainloopSm100TmaUmmaWarpSpecializedILi6ELi2ELi4ENS5_IJNS4_1CILi1EEENSA_ILi4EEESB_EEEEENS5_IJNSA_ILi64EEESF_SF_EEENS_10tfloat32_tENS5_IJlSB_lEEESH_SI_NS4_8TiledMMAINS4_8MMA_AtomIJNS4_17SM100_MMA_TF32_SSISH_SH_fLi64ELi64ELNS4_4UMMA5MajorE0ELSN_0ELNSM_7ScaleInE0ELSO_0EEEEEENS4_6LayoutINS5_IJSB_SB_SB_EEENS5_IJNSA_ILi0EEEST_ST_EEEEENS5_IJNS4_10UnderscoreESW_SW_EEEEENS4_23SM90_TMA_LOAD_MULTICASTENS4_14ComposedLayoutINS4_7SwizzleILi3ELi4ELi3EEENS4_18smem_ptr_flag_bitsILi32EEENSR_INS5_IJNSA_ILi8EEENSA_ILi32EEEEEENS5_IJS16_SB_EEEEEEEvNS4_8identityENS4_13SM90_TMA_LOADES1A_vS1B_EENS_8epilogue10collective18CollectiveEpilogueINS1E_23Sm100TmaWarpSpecializedILi3ELi2ELi16ELb1ELb0EEEJSG_NS5_IJNSR_ISF_SB_EENSR_IS16_SB_EEEEESH_SI_SH_SI_NS1E_6fusion15FusionCallbacksIS1I_NS1M_17LinearCombinationISH_fSH_fLNS_15FloatRoundStyleE2EEESG_S1L_JEEENS4_5SM1004TMEM4LOAD26SM100_TMEM_LOAD_16dp128b8xES1C_S1A_NS4_17SM75_U32x4_LDSM_NENS4_14SM90_TMA_STOREES1A_NS4_17SM90_U32x4_STSM_NENS4_39AutoVectorizingCopyWithAssumedAlignmentILi128EEEEEEvvEEEEvNT_6ParamsE,"a",@progbits
	.sectionflags	@""
	.align	4
.nv.constant0._ZN7cutlass13device_kernelINS_4gemm6kernel13GemmUniversalIN4cute5tupleIJiiiiEEENS1_10collective13CollectiveMmaINS1_35MainloopSm100TmaUmmaWarpSpecializedILi6ELi2ELi4ENS5_IJNS4_1CILi1EEENSA_ILi4EEESB_EEEEENS5_IJNSA_ILi64EEESF_SF_EEENS_10tfloat32_tENS5_IJlSB_lEEESH_SI_NS4_8TiledMMAINS4_8MMA_AtomIJNS4_17SM100_MMA_TF32_SSISH_SH_fLi64ELi64ELNS4_4UMMA5MajorE0ELSN_0ELNSM_7ScaleInE0ELSO_0EEEEEENS4_6LayoutINS5_IJSB_SB_SB_EEENS5_IJNSA_ILi0EEEST_ST_EEEEENS5_IJNS4_10UnderscoreESW_SW_EEEEENS4_23SM90_TMA_LOAD_MULTICASTENS4_14ComposedLayoutINS4_7SwizzleILi3ELi4ELi3EEENS4_18smem_ptr_flag_bitsILi32EEENSR_INS5_IJNSA_ILi8EEENSA_ILi32EEEEEENS5_IJS16_SB_EEEEEEEvNS4_8identityENS4_13SM90_TMA_LOADES1A_vS1B_EENS_8epilogue10collective18CollectiveEpilogueINS1E_23Sm100TmaWarpSpecializedILi3ELi2ELi16ELb1ELb0EEEJSG_NS5_IJNSR_ISF_SB_EENSR_IS16_SB_EEEEESH_SI_SH_SI_NS1E_6fusion15FusionCallbacksIS1I_NS1M_17LinearCombinationISH_fSH_fLNS_15FloatRoundStyleE2EEESG_S1L_JEEENS4_5SM1004TMEM4LOAD26SM100_TMEM_LOAD_16dp128b8xES1C_S1A_NS4_17SM75_U32x4_LDSM_NENS4_14SM90_TMA_STOREES1A_NS4_17SM90_U32x4_STSM_NENS4_39AutoVectorizingCopyWithAssumedAlignmentILi128EEEEEEvvEEEEvNT_6ParamsE:
	.zero		2944


//--------------------- SYMBOLS --------------------------

	.type		.nv.reservedSmem.offset0,@object
	.size		.nv.reservedSmem.offset0,0x4
	.type		.nv.reservedSmem.cap,@object
	.size		.nv.reservedSmem.cap,0x4
	.type		__assertfail,@function
